//
// Generated by NVIDIA NVVM Compiler
//
// Compiler Build ID: CL-36424714
// Cuda compilation tools, release 13.0, V13.0.88
// Based on NVVM 20.0.0
//

.version 9.0
.target sm_100
.address_size 64

	// .globl	_Z16PolynomProbsImplPKfiiPKiS0_S2_S2_iPf
// _ZZ19PolynomBackwardImplILi6ELi256ELi16EEvPKfiS1_iS1_PiS2_S2_PfiS3_E16localFeaturesDer has been demoted

.visible .entry _Z16PolynomProbsImplPKfiiPKiS0_S2_S2_iPf(
	.param .u64 .ptr .align 1 _Z16PolynomProbsImplPKfiiPKiS0_S2_S2_iPf_param_0,
	.param .u32 _Z16PolynomProbsImplPKfiiPKiS0_S2_S2_iPf_param_1,
	.param .u32 _Z16PolynomProbsImplPKfiiPKiS0_S2_S2_iPf_param_2,
	.param .u64 .ptr .align 1 _Z16PolynomProbsImplPKfiiPKiS0_S2_S2_iPf_param_3,
	.param .u64 .ptr .align 1 _Z16PolynomProbsImplPKfiiPKiS0_S2_S2_iPf_param_4,
	.param .u64 .ptr .align 1 _Z16PolynomProbsImplPKfiiPKiS0_S2_S2_iPf_param_5,
	.param .u64 .ptr .align 1 _Z16PolynomProbsImplPKfiiPKiS0_S2_S2_iPf_param_6,
	.param .u32 _Z16PolynomProbsImplPKfiiPKiS0_S2_S2_iPf_param_7,
	.param .u64 .ptr .align 1 _Z16PolynomProbsImplPKfiiPKiS0_S2_S2_iPf_param_8
)
{
	.reg .pred 	%p<22>;
	.reg .b32 	%r<45>;
	.reg .b32 	%f<148>;
	.reg .b64 	%rd<52>;

	ld.param.u64 	%rd15, [_Z16PolynomProbsImplPKfiiPKiS0_S2_S2_iPf_param_0];
	ld.param.u32 	%r10, [_Z16PolynomProbsImplPKfiiPKiS0_S2_S2_iPf_param_2];
	ld.param.u64 	%rd47, [_Z16PolynomProbsImplPKfiiPKiS0_S2_S2_iPf_param_3];
	ld.param.u64 	%rd48, [_Z16PolynomProbsImplPKfiiPKiS0_S2_S2_iPf_param_4];
	ld.param.u64 	%rd18, [_Z16PolynomProbsImplPKfiiPKiS0_S2_S2_iPf_param_5];
	ld.param.u64 	%rd19, [_Z16PolynomProbsImplPKfiiPKiS0_S2_S2_iPf_param_6];
	ld.param.u32 	%r11, [_Z16PolynomProbsImplPKfiiPKiS0_S2_S2_iPf_param_7];
	ld.param.u64 	%rd20, [_Z16PolynomProbsImplPKfiiPKiS0_S2_S2_iPf_param_8];
	mov.u32 	%r1, %tid.x;
	setp.ge.u32 	%p1, %r1, %r10;
	mov.u32 	%r43, %ctaid.x;
	setp.ge.s32 	%p2, %r43, %r11;
	or.pred  	%p3, %p1, %p2;
	@%p3 bra 	$L__BB0_16;
	cvt.u64.u32 	%rd1, %r1;
	mov.u32 	%r3, %nctaid.x;
	cvta.to.global.u64 	%rd2, %rd19;
	cvta.to.global.u64 	%rd3, %rd18;
	cvta.to.global.u64 	%rd4, %rd20;
$L__BB0_2:
	mul.wide.s32 	%rd21, %r43, 4;
	add.s64 	%rd22, %rd2, %rd21;
	ld.global.u32 	%r5, [%rd22];
	add.s64 	%rd23, %rd3, %rd21;
	ld.global.u32 	%r12, [%rd23];
	mul.wide.s32 	%rd24, %r12, 4;
	add.s64 	%rd48, %rd48, %rd24;
	add.s64 	%rd47, %rd47, %rd24;
	setp.lt.s32 	%p4, %r5, 1;
	mov.f32 	%f147, 0f00000000;
	@%p4 bra 	$L__BB0_15;
	setp.eq.s32 	%p5, %r5, 1;
	mov.f32 	%f147, 0f00000000;
	mov.b64 	%rd51, 0;
	@%p5 bra 	$L__BB0_11;
	and.b32  	%r13, %r5, 2147483646;
	neg.s32 	%r44, %r13;
	mov.f32 	%f147, 0f00000000;
	mov.u64 	%rd49, %rd47;
	mov.u64 	%rd50, %rd48;
$L__BB0_5:
	// begin inline asm
	ld.global.nc.s32 %r14, [%rd49];
	// end inline asm
	// begin inline asm
	ld.global.nc.f32 %f24, [%rd50];
	// end inline asm
	mul.lo.s32 	%r15, %r14, %r10;
	cvt.s64.s32 	%rd29, %r15;
	add.s64 	%rd30, %rd29, %rd1;
	shl.b64 	%rd31, %rd30, 2;
	add.s64 	%rd28, %rd15, %rd31;
	// begin inline asm
	ld.global.nc.f32 %f25, [%rd28];
	// end inline asm
	sub.f32 	%f26, %f25, %f24;
	neg.f32 	%f142, %f26;
	fma.rn.f32 	%f27, %f26, 0fBBBB989D, 0f3F000000;
	cvt.sat.f32.f32 	%f28, %f27;
	mov.f32 	%f29, 0f4B400001;
	mov.f32 	%f30, 0f437C0000;
	fma.rm.f32 	%f31, %f28, %f30, %f29;
	add.f32 	%f32, %f31, 0fCB40007F;
	neg.f32 	%f33, %f32;
	fma.rn.f32 	%f34, %f26, 0fBFB8AA3B, %f33;
	fma.rn.f32 	%f35, %f26, 0fB2A57060, %f34;
	mov.b32 	%r16, %f31;
	shl.b32 	%r17, %r16, 23;
	mov.b32 	%f36, %r17;
	ex2.approx.ftz.f32 	%f37, %f35;
	fma.rn.f32 	%f3, %f37, %f36, 0f3F800000;
	abs.f32 	%f38, %f3;
	setp.equ.f32 	%p6, %f38, 0f7F800000;
	@%p6 bra 	$L__BB0_7;
	setp.lt.f32 	%p7, %f3, 0f00800000;
	mul.f32 	%f39, %f3, 0f4B000000;
	selp.f32 	%f40, %f39, %f3, %p7;
	selp.f32 	%f41, 0fC1B80000, 0f00000000, %p7;
	mov.b32 	%r18, %f40;
	add.s32 	%r19, %r18, -1059760811;
	and.b32  	%r20, %r19, -8388608;
	sub.s32 	%r21, %r18, %r20;
	mov.b32 	%f42, %r21;
	cvt.rn.f32.s32 	%f43, %r20;
	fma.rn.f32 	%f44, %f43, 0f34000000, %f41;
	add.f32 	%f45, %f42, 0fBF800000;
	fma.rn.f32 	%f46, %f45, 0fBE055027, 0f3E1039F6;
	fma.rn.f32 	%f47, %f46, %f45, 0fBDF8CDCC;
	fma.rn.f32 	%f48, %f47, %f45, 0f3E0F2955;
	fma.rn.f32 	%f49, %f48, %f45, 0fBE2AD8B9;
	fma.rn.f32 	%f50, %f49, %f45, 0f3E4CED0B;
	fma.rn.f32 	%f51, %f50, %f45, 0fBE7FFF22;
	fma.rn.f32 	%f52, %f51, %f45, 0f3EAAAA78;
	fma.rn.f32 	%f53, %f52, %f45, 0fBF000000;
	mul.f32 	%f54, %f45, %f53;
	fma.rn.f32 	%f55, %f54, %f45, %f45;
	fma.rn.f32 	%f56, %f44, 0f3F317218, %f55;
	setp.gt.u32 	%p8, %r18, 2139095039;
	fma.rn.f32 	%f57, %f40, 0f7F800000, 0f7F800000;
	selp.f32 	%f58, %f57, %f56, %p8;
	setp.eq.f32 	%p9, %f40, 0f00000000;
	selp.f32 	%f142, 0fFF800000, %f58, %p9;
$L__BB0_7:
	sub.f32 	%f6, %f147, %f142;
	add.s64 	%rd32, %rd49, 4;
	// begin inline asm
	ld.global.nc.s32 %r22, [%rd32];
	// end inline asm
	add.s64 	%rd33, %rd50, 4;
	// begin inline asm
	ld.global.nc.f32 %f59, [%rd33];
	// end inline asm
	mul.lo.s32 	%r23, %r22, %r10;
	cvt.s64.s32 	%rd35, %r23;
	add.s64 	%rd36, %rd35, %rd1;
	shl.b64 	%rd37, %rd36, 2;
	add.s64 	%rd34, %rd15, %rd37;
	// begin inline asm
	ld.global.nc.f32 %f60, [%rd34];
	// end inline asm
	sub.f32 	%f61, %f60, %f59;
	neg.f32 	%f143, %f61;
	fma.rn.f32 	%f62, %f61, 0fBBBB989D, 0f3F000000;
	cvt.sat.f32.f32 	%f63, %f62;
	mov.f32 	%f64, 0f4B400001;
	mov.f32 	%f65, 0f437C0000;
	fma.rm.f32 	%f66, %f63, %f65, %f64;
	add.f32 	%f67, %f66, 0fCB40007F;
	neg.f32 	%f68, %f67;
	fma.rn.f32 	%f69, %f61, 0fBFB8AA3B, %f68;
	fma.rn.f32 	%f70, %f61, 0fB2A57060, %f69;
	mov.b32 	%r24, %f66;
	shl.b32 	%r25, %r24, 23;
	mov.b32 	%f71, %r25;
	ex2.approx.ftz.f32 	%f72, %f70;
	fma.rn.f32 	%f8, %f72, %f71, 0f3F800000;
	abs.f32 	%f73, %f8;
	setp.equ.f32 	%p10, %f73, 0f7F800000;
	@%p10 bra 	$L__BB0_9;
	setp.lt.f32 	%p11, %f8, 0f00800000;
	mul.f32 	%f74, %f8, 0f4B000000;
	selp.f32 	%f75, %f74, %f8, %p11;
	selp.f32 	%f76, 0fC1B80000, 0f00000000, %p11;
	mov.b32 	%r26, %f75;
	add.s32 	%r27, %r26, -1059760811;
	and.b32  	%r28, %r27, -8388608;
	sub.s32 	%r29, %r26, %r28;
	mov.b32 	%f77, %r29;
	cvt.rn.f32.s32 	%f78, %r28;
	fma.rn.f32 	%f79, %f78, 0f34000000, %f76;
	add.f32 	%f80, %f77, 0fBF800000;
	fma.rn.f32 	%f81, %f80, 0fBE055027, 0f3E1039F6;
	fma.rn.f32 	%f82, %f81, %f80, 0fBDF8CDCC;
	fma.rn.f32 	%f83, %f82, %f80, 0f3E0F2955;
	fma.rn.f32 	%f84, %f83, %f80, 0fBE2AD8B9;
	fma.rn.f32 	%f85, %f84, %f80, 0f3E4CED0B;
	fma.rn.f32 	%f86, %f85, %f80, 0fBE7FFF22;
	fma.rn.f32 	%f87, %f86, %f80, 0f3EAAAA78;
	fma.rn.f32 	%f88, %f87, %f80, 0fBF000000;
	mul.f32 	%f89, %f80, %f88;
	fma.rn.f32 	%f90, %f89, %f80, %f80;
	fma.rn.f32 	%f91, %f79, 0f3F317218, %f90;
	setp.gt.u32 	%p12, %r26, 2139095039;
	fma.rn.f32 	%f92, %f75, 0f7F800000, 0f7F800000;
	selp.f32 	%f93, %f92, %f91, %p12;
	setp.eq.f32 	%p13, %f75, 0f00000000;
	selp.f32 	%f143, 0fFF800000, %f93, %p13;
$L__BB0_9:
	sub.f32 	%f147, %f6, %f143;
	add.s32 	%r44, %r44, 2;
	add.s64 	%rd50, %rd50, 8;
	add.s64 	%rd49, %rd49, 8;
	setp.ne.s32 	%p14, %r44, 0;
	@%p14 bra 	$L__BB0_5;
	and.b32  	%r30, %r5, 2147483646;
	cvt.u64.u32 	%rd51, %r30;
$L__BB0_11:
	and.b32  	%r31, %r5, 1;
	setp.eq.b32 	%p15, %r31, 1;
	not.pred 	%p16, %p15;
	@%p16 bra 	$L__BB0_15;
	shl.b64 	%rd41, %rd51, 2;
	add.s64 	%rd38, %rd47, %rd41;
	// begin inline asm
	ld.global.nc.s32 %r32, [%rd38];
	// end inline asm
	add.s64 	%rd39, %rd48, %rd41;
	// begin inline asm
	ld.global.nc.f32 %f94, [%rd39];
	// end inline asm
	mul.lo.s32 	%r33, %r32, %r10;
	cvt.s64.s32 	%rd42, %r33;
	add.s64 	%rd43, %rd42, %rd1;
	shl.b64 	%rd44, %rd43, 2;
	add.s64 	%rd40, %rd15, %rd44;
	// begin inline asm
	ld.global.nc.f32 %f95, [%rd40];
	// end inline asm
	sub.f32 	%f96, %f95, %f94;
	neg.f32 	%f146, %f96;
	fma.rn.f32 	%f97, %f96, 0fBBBB989D, 0f3F000000;
	cvt.sat.f32.f32 	%f98, %f97;
	mov.f32 	%f99, 0f4B400001;
	mov.f32 	%f100, 0f437C0000;
	fma.rm.f32 	%f101, %f98, %f100, %f99;
	add.f32 	%f102, %f101, 0fCB40007F;
	neg.f32 	%f103, %f102;
	fma.rn.f32 	%f104, %f96, 0fBFB8AA3B, %f103;
	fma.rn.f32 	%f105, %f96, 0fB2A57060, %f104;
	mov.b32 	%r34, %f101;
	shl.b32 	%r35, %r34, 23;
	mov.b32 	%f106, %r35;
	ex2.approx.ftz.f32 	%f107, %f105;
	fma.rn.f32 	%f15, %f107, %f106, 0f3F800000;
	abs.f32 	%f108, %f15;
	setp.equ.f32 	%p17, %f108, 0f7F800000;
	@%p17 bra 	$L__BB0_14;
	setp.lt.f32 	%p18, %f15, 0f00800000;
	mul.f32 	%f109, %f15, 0f4B000000;
	selp.f32 	%f110, %f109, %f15, %p18;
	selp.f32 	%f111, 0fC1B80000, 0f00000000, %p18;
	mov.b32 	%r36, %f110;
	add.s32 	%r37, %r36, -1059760811;
	and.b32  	%r38, %r37, -8388608;
	sub.s32 	%r39, %r36, %r38;
	mov.b32 	%f112, %r39;
	cvt.rn.f32.s32 	%f113, %r38;
	fma.rn.f32 	%f114, %f113, 0f34000000, %f111;
	add.f32 	%f115, %f112, 0fBF800000;
	fma.rn.f32 	%f116, %f115, 0fBE055027, 0f3E1039F6;
	fma.rn.f32 	%f117, %f116, %f115, 0fBDF8CDCC;
	fma.rn.f32 	%f118, %f117, %f115, 0f3E0F2955;
	fma.rn.f32 	%f119, %f118, %f115, 0fBE2AD8B9;
	fma.rn.f32 	%f120, %f119, %f115, 0f3E4CED0B;
	fma.rn.f32 	%f121, %f120, %f115, 0fBE7FFF22;
	fma.rn.f32 	%f122, %f121, %f115, 0f3EAAAA78;
	fma.rn.f32 	%f123, %f122, %f115, 0fBF000000;
	mul.f32 	%f124, %f115, %f123;
	fma.rn.f32 	%f125, %f124, %f115, %f115;
	fma.rn.f32 	%f126, %f114, 0f3F317218, %f125;
	setp.gt.u32 	%p19, %r36, 2139095039;
	fma.rn.f32 	%f127, %f110, 0f7F800000, 0f7F800000;
	selp.f32 	%f128, %f127, %f126, %p19;
	setp.eq.f32 	%p20, %f110, 0f00000000;
	selp.f32 	%f146, 0fFF800000, %f128, %p20;
$L__BB0_14:
	sub.f32 	%f147, %f147, %f146;
$L__BB0_15:
	fma.rn.f32 	%f129, %f147, 0f3BBB989D, 0f3F000000;
	cvt.sat.f32.f32 	%f130, %f129;
	mov.f32 	%f131, 0f4B400001;
	mov.f32 	%f132, 0f437C0000;
	fma.rm.f32 	%f133, %f130, %f132, %f131;
	add.f32 	%f134, %f133, 0fCB40007F;
	neg.f32 	%f135, %f134;
	fma.rn.f32 	%f136, %f147, 0f3FB8AA3B, %f135;
	fma.rn.f32 	%f137, %f147, 0f32A57060, %f136;
	mov.b32 	%r40, %f133;
	shl.b32 	%r41, %r40, 23;
	mov.b32 	%f138, %r41;
	ex2.approx.ftz.f32 	%f139, %f137;
	mul.f32 	%f140, %f139, %f138;
	mad.lo.s32 	%r42, %r43, %r10, %r1;
	mul.wide.u32 	%rd45, %r42, 4;
	add.s64 	%rd46, %rd4, %rd45;
	st.global.f32 	[%rd46], %f140;
	add.s32 	%r43, %r43, %r3;
	setp.lt.s32 	%p21, %r43, %r11;
	@%p21 bra 	$L__BB0_2;
$L__BB0_16:
	ret;

}
	// .globl	_Z18PolynomForwardImplPKfiS0_iiPf
.visible .entry _Z18PolynomForwardImplPKfiS0_iiPf(
	.param .u64 .ptr .align 1 _Z18PolynomForwardImplPKfiS0_iiPf_param_0,
	.param .u32 _Z18PolynomForwardImplPKfiS0_iiPf_param_1,
	.param .u64 .ptr .align 1 _Z18PolynomForwardImplPKfiS0_iiPf_param_2,
	.param .u32 _Z18PolynomForwardImplPKfiS0_iiPf_param_3,
	.param .u32 _Z18PolynomForwardImplPKfiS0_iiPf_param_4,
	.param .u64 .ptr .align 1 _Z18PolynomForwardImplPKfiS0_iiPf_param_5
)
{
	.reg .pred 	%p<4>;
	.reg .b32 	%r<20>;
	.reg .b32 	%f<11>;
	.reg .b64 	%rd<17>;

	ld.param.u64 	%rd2, [_Z18PolynomForwardImplPKfiS0_iiPf_param_0];
	ld.param.u32 	%r10, [_Z18PolynomForwardImplPKfiS0_iiPf_param_1];
	ld.param.u64 	%rd3, [_Z18PolynomForwardImplPKfiS0_iiPf_param_2];
	ld.param.u32 	%r11, [_Z18PolynomForwardImplPKfiS0_iiPf_param_3];
	ld.param.u32 	%r9, [_Z18PolynomForwardImplPKfiS0_iiPf_param_4];
	ld.param.u64 	%rd4, [_Z18PolynomForwardImplPKfiS0_iiPf_param_5];
	mul.lo.s32 	%r1, %r9, %r10;
	mul.lo.s32 	%r2, %r1, %r11;
	mov.u32 	%r12, %nctaid.x;
	mul.lo.s32 	%r3, %r1, %r12;
	mov.u32 	%r13, %ntid.x;
	mov.u32 	%r14, %ctaid.x;
	mov.u32 	%r15, %tid.x;
	mad.lo.s32 	%r19, %r13, %r14, %r15;
	rem.s32 	%r5, %r19, %r1;
	rem.s32 	%r6, %r5, %r9;
	setp.ge.s32 	%p1, %r19, %r3;
	@%p1 bra 	$L__BB1_5;
	setp.ge.u32 	%p2, %r19, %r2;
	mov.f32 	%f10, 0f00000000;
	@%p2 bra 	$L__BB1_4;
	cvt.s64.s32 	%rd1, %r6;
	mov.f32 	%f10, 0f00000000;
$L__BB1_3:
	div.s32 	%r16, %r19, %r1;
	mul.wide.s32 	%rd7, %r16, 4;
	add.s64 	%rd5, %rd2, %rd7;
	// begin inline asm
	ld.global.nc.f32 %f6, [%rd5];
	// end inline asm
	mul.lo.s32 	%r17, %r16, %r9;
	cvt.s64.s32 	%rd8, %r17;
	add.s64 	%rd9, %rd8, %rd1;
	shl.b64 	%rd10, %rd9, 2;
	add.s64 	%rd6, %rd3, %rd10;
	// begin inline asm
	ld.global.nc.f32 %f7, [%rd6];
	// end inline asm
	fma.rn.f32 	%f10, %f6, %f7, %f10;
	add.s32 	%r19, %r19, %r3;
	setp.lt.u32 	%p3, %r19, %r2;
	@%p3 bra 	$L__BB1_3;
$L__BB1_4:
	sub.s32 	%r18, %r5, %r6;
	cvt.s64.s32 	%rd11, %r18;
	cvt.s64.s32 	%rd12, %r6;
	add.s64 	%rd13, %rd11, %rd12;
	cvta.to.global.u64 	%rd14, %rd4;
	shl.b64 	%rd15, %rd13, 2;
	add.s64 	%rd16, %rd14, %rd15;
	atom.global.add.f32 	%f8, [%rd16], %f10;
$L__BB1_5:
	ret;

}
	// .globl	_Z19PolynomBackwardImplILi6ELi256ELi16EEvPKfiS1_iS1_PiS2_S2_PfiS3_
.visible .entry _Z19PolynomBackwardImplILi6ELi256ELi16EEvPKfiS1_iS1_PiS2_S2_PfiS3_(
	.param .u64 .ptr .align 1 _Z19PolynomBackwardImplILi6ELi256ELi16EEvPKfiS1_iS1_PiS2_S2_PfiS3__param_0,
	.param .u32 _Z19PolynomBackwardImplILi6ELi256ELi16EEvPKfiS1_iS1_PiS2_S2_PfiS3__param_1,
	.param .u64 .ptr .align 1 _Z19PolynomBackwardImplILi6ELi256ELi16EEvPKfiS1_iS1_PiS2_S2_PfiS3__param_2,
	.param .u32 _Z19PolynomBackwardImplILi6ELi256ELi16EEvPKfiS1_iS1_PiS2_S2_PfiS3__param_3,
	.param .u64 .ptr .align 1 _Z19PolynomBackwardImplILi6ELi256ELi16EEvPKfiS1_iS1_PiS2_S2_PfiS3__param_4,
	.param .u64 .ptr .align 1 _Z19PolynomBackwardImplILi6ELi256ELi16EEvPKfiS1_iS1_PiS2_S2_PfiS3__param_5,
	.param .u64 .ptr .align 1 _Z19PolynomBackwardImplILi6ELi256ELi16EEvPKfiS1_iS1_PiS2_S2_PfiS3__param_6,
	.param .u64 .ptr .align 1 _Z19PolynomBackwardImplILi6ELi256ELi16EEvPKfiS1_iS1_PiS2_S2_PfiS3__param_7,
	.param .u64 .ptr .align 1 _Z19PolynomBackwardImplILi6ELi256ELi16EEvPKfiS1_iS1_PiS2_S2_PfiS3__param_8,
	.param .u32 _Z19PolynomBackwardImplILi6ELi256ELi16EEvPKfiS1_iS1_PiS2_S2_PfiS3__param_9,
	.param .u64 .ptr .align 1 _Z19PolynomBackwardImplILi6ELi256ELi16EEvPKfiS1_iS1_PiS2_S2_PfiS3__param_10
)
{
	.reg .pred 	%p<54>;
	.reg .b16 	%rs<32>;
	.reg .b32 	%r<199>;
	.reg .b32 	%f<450>;
	.reg .b64 	%rd<109>;
	// demoted variable
	.shared .align 4 .b8 _ZZ19PolynomBackwardImplILi6ELi256ELi16EEvPKfiS1_iS1_PiS2_S2_PfiS3_E16localFeaturesDer[16384];
	ld.param.u64 	%rd15, [_Z19PolynomBackwardImplILi6ELi256ELi16EEvPKfiS1_iS1_PiS2_S2_PfiS3__param_0];
	ld.param.u32 	%r42, [_Z19PolynomBackwardImplILi6ELi256ELi16EEvPKfiS1_iS1_PiS2_S2_PfiS3__param_1];
	ld.param.u64 	%rd16, [_Z19PolynomBackwardImplILi6ELi256ELi16EEvPKfiS1_iS1_PiS2_S2_PfiS3__param_2];
	ld.param.u32 	%r43, [_Z19PolynomBackwardImplILi6ELi256ELi16EEvPKfiS1_iS1_PiS2_S2_PfiS3__param_3];
	ld.param.u64 	%rd17, [_Z19PolynomBackwardImplILi6ELi256ELi16EEvPKfiS1_iS1_PiS2_S2_PfiS3__param_4];
	ld.param.u32 	%r44, [_Z19PolynomBackwardImplILi6ELi256ELi16EEvPKfiS1_iS1_PiS2_S2_PfiS3__param_9];
	ld.param.u64 	%rd22, [_Z19PolynomBackwardImplILi6ELi256ELi16EEvPKfiS1_iS1_PiS2_S2_PfiS3__param_10];
	cvta.to.global.u64 	%rd1, %rd22;
	mov.u32 	%r45, %ctaid.y;
	mul.lo.s32 	%r46, %r42, %r45;
	cvt.s64.s32 	%rd2, %r46;
	mul.lo.s32 	%r47, %r43, %r45;
	cvt.s64.s32 	%rd3, %r47;
	mov.u32 	%r196, %tid.x;
	mov.u32 	%r49, _ZZ19PolynomBackwardImplILi6ELi256ELi16EEvPKfiS1_iS1_PiS2_S2_PfiS3_E16localFeaturesDer;
	mov.u32 	%r189, %r196;
$L__BB2_1:
	shl.b32 	%r48, %r189, 2;
	add.s32 	%r50, %r49, %r48;
	mov.b32 	%r51, 0;
	st.shared.u32 	[%r50], %r51;
	add.s32 	%r3, %r189, 256;
	setp.lt.u32 	%p1, %r189, 3840;
	mov.u32 	%r189, %r3;
	@%p1 bra 	$L__BB2_1;
	bar.sync 	0;
	add.s32 	%r52, %r42, 255;
	shr.s32 	%r53, %r52, 31;
	shr.u32 	%r54, %r53, 24;
	add.s32 	%r55, %r52, %r54;
	and.b32  	%r56, %r55, -256;
	div.s32 	%r4, 4096, %r56;
	rem.u32 	%r5, %r196, %r4;
	mov.u32 	%r57, %ctaid.x;
	mov.u32 	%r6, %nctaid.x;
	mad.lo.s32 	%r190, %r57, %r6, %r196;
	setp.ge.s32 	%p2, %r190, %r44;
	@%p2 bra 	$L__BB2_49;
	mov.u32 	%r58, %ntid.x;
	mul.lo.s32 	%r8, %r6, %r58;
	and.b32  	%r9, %r43, 3;
	and.b32  	%r59, %r43, 2147483644;
	neg.s32 	%r10, %r59;
$L__BB2_4:
	ld.param.u64 	%rd106, [_Z19PolynomBackwardImplILi6ELi256ELi16EEvPKfiS1_iS1_PiS2_S2_PfiS3__param_8];
	ld.param.u64 	%rd105, [_Z19PolynomBackwardImplILi6ELi256ELi16EEvPKfiS1_iS1_PiS2_S2_PfiS3__param_7];
	ld.param.u64 	%rd104, [_Z19PolynomBackwardImplILi6ELi256ELi16EEvPKfiS1_iS1_PiS2_S2_PfiS3__param_6];
	ld.param.u64 	%rd103, [_Z19PolynomBackwardImplILi6ELi256ELi16EEvPKfiS1_iS1_PiS2_S2_PfiS3__param_5];
	cvta.to.global.u64 	%rd23, %rd103;
	mul.wide.s32 	%rd24, %r190, 4;
	add.s64 	%rd25, %rd23, %rd24;
	ld.global.u32 	%r12, [%rd25];
	cvta.to.global.u64 	%rd26, %rd104;
	add.s64 	%rd27, %rd26, %rd24;
	ld.global.u32 	%r60, [%rd27];
	setp.gt.s32 	%p3, %r12, 0;
	mul.wide.s32 	%rd28, %r60, 4;
	add.s64 	%rd4, %rd105, %rd28;
	add.s64 	%rd5, %rd106, %rd28;
	mov.f32 	%f433, 0f00000000;
	@%p3 bra 	$L__BB2_5;
	bra.uni 	$L__BB2_8;
$L__BB2_5:
	// begin inline asm
	ld.global.nc.s32 %r61, [%rd4];
	// end inline asm
	// begin inline asm
	ld.global.nc.f32 %f65, [%rd5];
	// end inline asm
	cvt.s64.s32 	%rd32, %r61;
	add.s64 	%rd33, %rd32, %rd2;
	shl.b64 	%rd34, %rd33, 2;
	add.s64 	%rd31, %rd15, %rd34;
	// begin inline asm
	ld.global.nc.f32 %f66, [%rd31];
	// end inline asm
	sub.f32 	%f67, %f66, %f65;
	neg.f32 	%f7, %f67;
	fma.rn.f32 	%f68, %f67, 0fBBBB989D, 0f3F000000;
	cvt.sat.f32.f32 	%f69, %f68;
	mov.f32 	%f70, 0f4B400001;
	mov.f32 	%f71, 0f437C0000;
	fma.rm.f32 	%f72, %f69, %f71, %f70;
	add.f32 	%f73, %f72, 0fCB40007F;
	neg.f32 	%f74, %f73;
	fma.rn.f32 	%f75, %f67, 0fBFB8AA3B, %f74;
	fma.rn.f32 	%f76, %f67, 0fB2A57060, %f75;
	mov.b32 	%r62, %f72;
	shl.b32 	%r63, %r62, 23;
	mov.b32 	%f77, %r63;
	ex2.approx.ftz.f32 	%f78, %f76;
	fma.rn.f32 	%f8, %f78, %f77, 0f3F800000;
	abs.f32 	%f79, %f8;
	setp.equ.f32 	%p4, %f79, 0f7F800000;
	mov.f32 	%f428, %f7;
	@%p4 bra 	$L__BB2_7;
	setp.lt.f32 	%p5, %f8, 0f00800000;
	mul.f32 	%f80, %f8, 0f4B000000;
	selp.f32 	%f81, %f80, %f8, %p5;
	selp.f32 	%f82, 0fC1B80000, 0f00000000, %p5;
	mov.b32 	%r64, %f81;
	add.s32 	%r65, %r64, -1059760811;
	and.b32  	%r66, %r65, -8388608;
	sub.s32 	%r67, %r64, %r66;
	mov.b32 	%f83, %r67;
	cvt.rn.f32.s32 	%f84, %r66;
	fma.rn.f32 	%f85, %f84, 0f34000000, %f82;
	add.f32 	%f86, %f83, 0fBF800000;
	fma.rn.f32 	%f87, %f86, 0fBE055027, 0f3E1039F6;
	fma.rn.f32 	%f88, %f87, %f86, 0fBDF8CDCC;
	fma.rn.f32 	%f89, %f88, %f86, 0f3E0F2955;
	fma.rn.f32 	%f90, %f89, %f86, 0fBE2AD8B9;
	fma.rn.f32 	%f91, %f90, %f86, 0f3E4CED0B;
	fma.rn.f32 	%f92, %f91, %f86, 0fBE7FFF22;
	fma.rn.f32 	%f93, %f92, %f86, 0f3EAAAA78;
	fma.rn.f32 	%f94, %f93, %f86, 0fBF000000;
	mul.f32 	%f95, %f86, %f94;
	fma.rn.f32 	%f96, %f95, %f86, %f86;
	fma.rn.f32 	%f97, %f85, 0f3F317218, %f96;
	setp.gt.u32 	%p6, %r64, 2139095039;
	fma.rn.f32 	%f98, %f81, 0f7F800000, 0f7F800000;
	selp.f32 	%f99, %f98, %f97, %p6;
	setp.eq.f32 	%p7, %f81, 0f00000000;
	selp.f32 	%f428, 0fFF800000, %f99, %p7;
$L__BB2_7:
	add.f32 	%f433, %f428, 0f00000000;
	sub.f32 	%f429, %f7, %f428;
	cvt.u16.u32 	%rs26, %r61;
$L__BB2_8:
	setp.lt.s32 	%p8, %r12, 2;
	@%p8 bra 	$L__BB2_12;
	add.s64 	%rd35, %rd4, 4;
	// begin inline asm
	ld.global.nc.s32 %r68, [%rd35];
	// end inline asm
	add.s64 	%rd36, %rd5, 4;
	// begin inline asm
	ld.global.nc.f32 %f100, [%rd36];
	// end inline asm
	cvt.s64.s32 	%rd38, %r68;
	add.s64 	%rd39, %rd38, %rd2;
	shl.b64 	%rd40, %rd39, 2;
	add.s64 	%rd37, %rd15, %rd40;
	// begin inline asm
	ld.global.nc.f32 %f101, [%rd37];
	// end inline asm
	sub.f32 	%f102, %f101, %f100;
	neg.f32 	%f15, %f102;
	fma.rn.f32 	%f103, %f102, 0fBBBB989D, 0f3F000000;
	cvt.sat.f32.f32 	%f104, %f103;
	mov.f32 	%f105, 0f4B400001;
	mov.f32 	%f106, 0f437C0000;
	fma.rm.f32 	%f107, %f104, %f106, %f105;
	add.f32 	%f108, %f107, 0fCB40007F;
	neg.f32 	%f109, %f108;
	fma.rn.f32 	%f110, %f102, 0fBFB8AA3B, %f109;
	fma.rn.f32 	%f111, %f102, 0fB2A57060, %f110;
	mov.b32 	%r69, %f107;
	shl.b32 	%r70, %r69, 23;
	mov.b32 	%f112, %r70;
	ex2.approx.ftz.f32 	%f113, %f111;
	fma.rn.f32 	%f16, %f113, %f112, 0f3F800000;
	abs.f32 	%f114, %f16;
	setp.equ.f32 	%p9, %f114, 0f7F800000;
	mov.f32 	%f431, %f15;
	@%p9 bra 	$L__BB2_11;
	setp.lt.f32 	%p10, %f16, 0f00800000;
	mul.f32 	%f115, %f16, 0f4B000000;
	selp.f32 	%f116, %f115, %f16, %p10;
	selp.f32 	%f117, 0fC1B80000, 0f00000000, %p10;
	mov.b32 	%r71, %f116;
	add.s32 	%r72, %r71, -1059760811;
	and.b32  	%r73, %r72, -8388608;
	sub.s32 	%r74, %r71, %r73;
	mov.b32 	%f118, %r74;
	cvt.rn.f32.s32 	%f119, %r73;
	fma.rn.f32 	%f120, %f119, 0f34000000, %f117;
	add.f32 	%f121, %f118, 0fBF800000;
	fma.rn.f32 	%f122, %f121, 0fBE055027, 0f3E1039F6;
	fma.rn.f32 	%f123, %f122, %f121, 0fBDF8CDCC;
	fma.rn.f32 	%f124, %f123, %f121, 0f3E0F2955;
	fma.rn.f32 	%f125, %f124, %f121, 0fBE2AD8B9;
	fma.rn.f32 	%f126, %f125, %f121, 0f3E4CED0B;
	fma.rn.f32 	%f127, %f126, %f121, 0fBE7FFF22;
	fma.rn.f32 	%f128, %f127, %f121, 0f3EAAAA78;
	fma.rn.f32 	%f129, %f128, %f121, 0fBF000000;
	mul.f32 	%f130, %f121, %f129;
	fma.rn.f32 	%f131, %f130, %f121, %f121;
	fma.rn.f32 	%f132, %f120, 0f3F317218, %f131;
	setp.gt.u32 	%p11, %r71, 2139095039;
	fma.rn.f32 	%f133, %f116, 0f7F800000, 0f7F800000;
	selp.f32 	%f134, %f133, %f132, %p11;
	setp.eq.f32 	%p12, %f116, 0f00000000;
	selp.f32 	%f431, 0fFF800000, %f134, %p12;
$L__BB2_11:
	add.f32 	%f433, %f433, %f431;
	sub.f32 	%f426, %f15, %f431;
	cvt.u16.u32 	%rs24, %r68;
$L__BB2_12:
	setp.lt.s32 	%p13, %r12, 3;
	@%p13 bra 	$L__BB2_16;
	add.s64 	%rd41, %rd4, 8;
	// begin inline asm
	ld.global.nc.s32 %r75, [%rd41];
	// end inline asm
	add.s64 	%rd42, %rd5, 8;
	// begin inline asm
	ld.global.nc.f32 %f135, [%rd42];
	// end inline asm
	cvt.s64.s32 	%rd44, %r75;
	add.s64 	%rd45, %rd44, %rd2;
	shl.b64 	%rd46, %rd45, 2;
	add.s64 	%rd43, %rd15, %rd46;
	// begin inline asm
	ld.global.nc.f32 %f136, [%rd43];
	// end inline asm
	sub.f32 	%f137, %f136, %f135;
	neg.f32 	%f23, %f137;
	fma.rn.f32 	%f138, %f137, 0fBBBB989D, 0f3F000000;
	cvt.sat.f32.f32 	%f139, %f138;
	mov.f32 	%f140, 0f4B400001;
	mov.f32 	%f141, 0f437C0000;
	fma.rm.f32 	%f142, %f139, %f141, %f140;
	add.f32 	%f143, %f142, 0fCB40007F;
	neg.f32 	%f144, %f143;
	fma.rn.f32 	%f145, %f137, 0fBFB8AA3B, %f144;
	fma.rn.f32 	%f146, %f137, 0fB2A57060, %f145;
	mov.b32 	%r76, %f142;
	shl.b32 	%r77, %r76, 23;
	mov.b32 	%f147, %r77;
	ex2.approx.ftz.f32 	%f148, %f146;
	fma.rn.f32 	%f24, %f148, %f147, 0f3F800000;
	abs.f32 	%f149, %f24;
	setp.equ.f32 	%p14, %f149, 0f7F800000;
	mov.f32 	%f434, %f23;
	@%p14 bra 	$L__BB2_15;
	setp.lt.f32 	%p15, %f24, 0f00800000;
	mul.f32 	%f150, %f24, 0f4B000000;
	selp.f32 	%f151, %f150, %f24, %p15;
	selp.f32 	%f152, 0fC1B80000, 0f00000000, %p15;
	mov.b32 	%r78, %f151;
	add.s32 	%r79, %r78, -1059760811;
	and.b32  	%r80, %r79, -8388608;
	sub.s32 	%r81, %r78, %r80;
	mov.b32 	%f153, %r81;
	cvt.rn.f32.s32 	%f154, %r80;
	fma.rn.f32 	%f155, %f154, 0f34000000, %f152;
	add.f32 	%f156, %f153, 0fBF800000;
	fma.rn.f32 	%f157, %f156, 0fBE055027, 0f3E1039F6;
	fma.rn.f32 	%f158, %f157, %f156, 0fBDF8CDCC;
	fma.rn.f32 	%f159, %f158, %f156, 0f3E0F2955;
	fma.rn.f32 	%f160, %f159, %f156, 0fBE2AD8B9;
	fma.rn.f32 	%f161, %f160, %f156, 0f3E4CED0B;
	fma.rn.f32 	%f162, %f161, %f156, 0fBE7FFF22;
	fma.rn.f32 	%f163, %f162, %f156, 0f3EAAAA78;
	fma.rn.f32 	%f164, %f163, %f156, 0fBF000000;
	mul.f32 	%f165, %f156, %f164;
	fma.rn.f32 	%f166, %f165, %f156, %f156;
	fma.rn.f32 	%f167, %f155, 0f3F317218, %f166;
	setp.gt.u32 	%p16, %r78, 2139095039;
	fma.rn.f32 	%f168, %f151, 0f7F800000, 0f7F800000;
	selp.f32 	%f169, %f168, %f167, %p16;
	setp.eq.f32 	%p17, %f151, 0f00000000;
	selp.f32 	%f434, 0fFF800000, %f169, %p17;
$L__BB2_15:
	add.f32 	%f433, %f433, %f434;
	sub.f32 	%f425, %f23, %f434;
	cvt.u16.u32 	%rs23, %r75;
$L__BB2_16:
	setp.lt.s32 	%p18, %r12, 4;
	@%p18 bra 	$L__BB2_20;
	add.s64 	%rd47, %rd4, 12;
	// begin inline asm
	ld.global.nc.s32 %r82, [%rd47];
	// end inline asm
	add.s64 	%rd48, %rd5, 12;
	// begin inline asm
	ld.global.nc.f32 %f170, [%rd48];
	// end inline asm
	cvt.s64.s32 	%rd50, %r82;
	add.s64 	%rd51, %rd50, %rd2;
	shl.b64 	%rd52, %rd51, 2;
	add.s64 	%rd49, %rd15, %rd52;
	// begin inline asm
	ld.global.nc.f32 %f171, [%rd49];
	// end inline asm
	sub.f32 	%f172, %f171, %f170;
	neg.f32 	%f31, %f172;
	fma.rn.f32 	%f173, %f172, 0fBBBB989D, 0f3F000000;
	cvt.sat.f32.f32 	%f174, %f173;
	mov.f32 	%f175, 0f4B400001;
	mov.f32 	%f176, 0f437C0000;
	fma.rm.f32 	%f177, %f174, %f176, %f175;
	add.f32 	%f178, %f177, 0fCB40007F;
	neg.f32 	%f179, %f178;
	fma.rn.f32 	%f180, %f172, 0fBFB8AA3B, %f179;
	fma.rn.f32 	%f181, %f172, 0fB2A57060, %f180;
	mov.b32 	%r83, %f177;
	shl.b32 	%r84, %r83, 23;
	mov.b32 	%f182, %r84;
	ex2.approx.ftz.f32 	%f183, %f181;
	fma.rn.f32 	%f32, %f183, %f182, 0f3F800000;
	abs.f32 	%f184, %f32;
	setp.equ.f32 	%p19, %f184, 0f7F800000;
	mov.f32 	%f437, %f31;
	@%p19 bra 	$L__BB2_19;
	setp.lt.f32 	%p20, %f32, 0f00800000;
	mul.f32 	%f185, %f32, 0f4B000000;
	selp.f32 	%f186, %f185, %f32, %p20;
	selp.f32 	%f187, 0fC1B80000, 0f00000000, %p20;
	mov.b32 	%r85, %f186;
	add.s32 	%r86, %r85, -1059760811;
	and.b32  	%r87, %r86, -8388608;
	sub.s32 	%r88, %r85, %r87;
	mov.b32 	%f188, %r88;
	cvt.rn.f32.s32 	%f189, %r87;
	fma.rn.f32 	%f190, %f189, 0f34000000, %f187;
	add.f32 	%f191, %f188, 0fBF800000;
	fma.rn.f32 	%f192, %f191, 0fBE055027, 0f3E1039F6;
	fma.rn.f32 	%f193, %f192, %f191, 0fBDF8CDCC;
	fma.rn.f32 	%f194, %f193, %f191, 0f3E0F2955;
	fma.rn.f32 	%f195, %f194, %f191, 0fBE2AD8B9;
	fma.rn.f32 	%f196, %f195, %f191, 0f3E4CED0B;
	fma.rn.f32 	%f197, %f196, %f191, 0fBE7FFF22;
	fma.rn.f32 	%f198, %f197, %f191, 0f3EAAAA78;
	fma.rn.f32 	%f199, %f198, %f191, 0fBF000000;
	mul.f32 	%f200, %f191, %f199;
	fma.rn.f32 	%f201, %f200, %f191, %f191;
	fma.rn.f32 	%f202, %f190, 0f3F317218, %f201;
	setp.gt.u32 	%p21, %r85, 2139095039;
	fma.rn.f32 	%f203, %f186, 0f7F800000, 0f7F800000;
	selp.f32 	%f204, %f203, %f202, %p21;
	setp.eq.f32 	%p22, %f186, 0f00000000;
	selp.f32 	%f437, 0fFF800000, %f204, %p22;
$L__BB2_19:
	add.f32 	%f433, %f433, %f437;
	sub.f32 	%f424, %f31, %f437;
	cvt.u16.u32 	%rs22, %r82;
$L__BB2_20:
	setp.lt.s32 	%p23, %r12, 5;
	@%p23 bra 	$L__BB2_24;
	add.s64 	%rd53, %rd4, 16;
	// begin inline asm
	ld.global.nc.s32 %r89, [%rd53];
	// end inline asm
	add.s64 	%rd54, %rd5, 16;
	// begin inline asm
	ld.global.nc.f32 %f205, [%rd54];
	// end inline asm
	cvt.s64.s32 	%rd56, %r89;
	add.s64 	%rd57, %rd56, %rd2;
	shl.b64 	%rd58, %rd57, 2;
	add.s64 	%rd55, %rd15, %rd58;
	// begin inline asm
	ld.global.nc.f32 %f206, [%rd55];
	// end inline asm
	sub.f32 	%f207, %f206, %f205;
	neg.f32 	%f39, %f207;
	fma.rn.f32 	%f208, %f207, 0fBBBB989D, 0f3F000000;
	cvt.sat.f32.f32 	%f209, %f208;
	mov.f32 	%f210, 0f4B400001;
	mov.f32 	%f211, 0f437C0000;
	fma.rm.f32 	%f212, %f209, %f211, %f210;
	add.f32 	%f213, %f212, 0fCB40007F;
	neg.f32 	%f214, %f213;
	fma.rn.f32 	%f215, %f207, 0fBFB8AA3B, %f214;
	fma.rn.f32 	%f216, %f207, 0fB2A57060, %f215;
	mov.b32 	%r90, %f212;
	shl.b32 	%r91, %r90, 23;
	mov.b32 	%f217, %r91;
	ex2.approx.ftz.f32 	%f218, %f216;
	fma.rn.f32 	%f40, %f218, %f217, 0f3F800000;
	abs.f32 	%f219, %f40;
	setp.equ.f32 	%p24, %f219, 0f7F800000;
	mov.f32 	%f440, %f39;
	@%p24 bra 	$L__BB2_23;
	setp.lt.f32 	%p25, %f40, 0f00800000;
	mul.f32 	%f220, %f40, 0f4B000000;
	selp.f32 	%f221, %f220, %f40, %p25;
	selp.f32 	%f222, 0fC1B80000, 0f00000000, %p25;
	mov.b32 	%r92, %f221;
	add.s32 	%r93, %r92, -1059760811;
	and.b32  	%r94, %r93, -8388608;
	sub.s32 	%r95, %r92, %r94;
	mov.b32 	%f223, %r95;
	cvt.rn.f32.s32 	%f224, %r94;
	fma.rn.f32 	%f225, %f224, 0f34000000, %f222;
	add.f32 	%f226, %f223, 0fBF800000;
	fma.rn.f32 	%f227, %f226, 0fBE055027, 0f3E1039F6;
	fma.rn.f32 	%f228, %f227, %f226, 0fBDF8CDCC;
	fma.rn.f32 	%f229, %f228, %f226, 0f3E0F2955;
	fma.rn.f32 	%f230, %f229, %f226, 0fBE2AD8B9;
	fma.rn.f32 	%f231, %f230, %f226, 0f3E4CED0B;
	fma.rn.f32 	%f232, %f231, %f226, 0fBE7FFF22;
	fma.rn.f32 	%f233, %f232, %f226, 0f3EAAAA78;
	fma.rn.f32 	%f234, %f233, %f226, 0fBF000000;
	mul.f32 	%f235, %f226, %f234;
	fma.rn.f32 	%f236, %f235, %f226, %f226;
	fma.rn.f32 	%f237, %f225, 0f3F317218, %f236;
	setp.gt.u32 	%p26, %r92, 2139095039;
	fma.rn.f32 	%f238, %f221, 0f7F800000, 0f7F800000;
	selp.f32 	%f239, %f238, %f237, %p26;
	setp.eq.f32 	%p27, %f221, 0f00000000;
	selp.f32 	%f440, 0fFF800000, %f239, %p27;
$L__BB2_23:
	add.f32 	%f433, %f433, %f440;
	sub.f32 	%f423, %f39, %f440;
	cvt.u16.u32 	%rs21, %r89;
$L__BB2_24:
	setp.lt.s32 	%p28, %r12, 6;
	@%p28 bra 	$L__BB2_28;
	add.s64 	%rd59, %rd4, 20;
	// begin inline asm
	ld.global.nc.s32 %r96, [%rd59];
	// end inline asm
	add.s64 	%rd60, %rd5, 20;
	// begin inline asm
	ld.global.nc.f32 %f240, [%rd60];
	// end inline asm
	cvt.s64.s32 	%rd62, %r96;
	add.s64 	%rd63, %rd62, %rd2;
	shl.b64 	%rd64, %rd63, 2;
	add.s64 	%rd61, %rd15, %rd64;
	// begin inline asm
	ld.global.nc.f32 %f241, [%rd61];
	// end inline asm
	sub.f32 	%f242, %f241, %f240;
	neg.f32 	%f47, %f242;
	fma.rn.f32 	%f243, %f242, 0fBBBB989D, 0f3F000000;
	cvt.sat.f32.f32 	%f244, %f243;
	mov.f32 	%f245, 0f4B400001;
	mov.f32 	%f246, 0f437C0000;
	fma.rm.f32 	%f247, %f244, %f246, %f245;
	add.f32 	%f248, %f247, 0fCB40007F;
	neg.f32 	%f249, %f248;
	fma.rn.f32 	%f250, %f242, 0fBFB8AA3B, %f249;
	fma.rn.f32 	%f251, %f242, 0fB2A57060, %f250;
	mov.b32 	%r97, %f247;
	shl.b32 	%r98, %r97, 23;
	mov.b32 	%f252, %r98;
	ex2.approx.ftz.f32 	%f253, %f251;
	fma.rn.f32 	%f48, %f253, %f252, 0f3F800000;
	abs.f32 	%f254, %f48;
	setp.equ.f32 	%p29, %f254, 0f7F800000;
	mov.f32 	%f443, %f47;
	@%p29 bra 	$L__BB2_27;
	setp.lt.f32 	%p30, %f48, 0f00800000;
	mul.f32 	%f255, %f48, 0f4B000000;
	selp.f32 	%f256, %f255, %f48, %p30;
	selp.f32 	%f257, 0fC1B80000, 0f00000000, %p30;
	mov.b32 	%r99, %f256;
	add.s32 	%r100, %r99, -1059760811;
	and.b32  	%r101, %r100, -8388608;
	sub.s32 	%r102, %r99, %r101;
	mov.b32 	%f258, %r102;
	cvt.rn.f32.s32 	%f259, %r101;
	fma.rn.f32 	%f260, %f259, 0f34000000, %f257;
	add.f32 	%f261, %f258, 0fBF800000;
	fma.rn.f32 	%f262, %f261, 0fBE055027, 0f3E1039F6;
	fma.rn.f32 	%f263, %f262, %f261, 0fBDF8CDCC;
	fma.rn.f32 	%f264, %f263, %f261, 0f3E0F2955;
	fma.rn.f32 	%f265, %f264, %f261, 0fBE2AD8B9;
	fma.rn.f32 	%f266, %f265, %f261, 0f3E4CED0B;
	fma.rn.f32 	%f267, %f266, %f261, 0fBE7FFF22;
	fma.rn.f32 	%f268, %f267, %f261, 0f3EAAAA78;
	fma.rn.f32 	%f269, %f268, %f261, 0fBF000000;
	mul.f32 	%f270, %f261, %f269;
	fma.rn.f32 	%f271, %f270, %f261, %f261;
	fma.rn.f32 	%f272, %f260, 0f3F317218, %f271;
	setp.gt.u32 	%p31, %r99, 2139095039;
	fma.rn.f32 	%f273, %f256, 0f7F800000, 0f7F800000;
	selp.f32 	%f274, %f273, %f272, %p31;
	setp.eq.f32 	%p32, %f256, 0f00000000;
	selp.f32 	%f443, 0fFF800000, %f274, %p32;
$L__BB2_27:
	add.f32 	%f433, %f433, %f443;
	sub.f32 	%f422, %f47, %f443;
	cvt.u16.u32 	%rs20, %r96;
$L__BB2_28:
	setp.gt.s32 	%p33, %r43, 0;
	mov.f32 	%f449, 0f00000000;
	@%p33 bra 	$L__BB2_29;
	bra.uni 	$L__BB2_36;
$L__BB2_29:
	setp.lt.u32 	%p34, %r43, 4;
	mul.lo.s32 	%r104, %r190, %r43;
	cvt.s64.s32 	%rd6, %r104;
	mov.f32 	%f449, 0f00000000;
	mov.b32 	%r191, 0;
	@%p34 bra 	$L__BB2_32;
	shl.b64 	%rd65, %rd3, 2;
	add.s64 	%rd66, %rd65, %rd16;
	add.s64 	%rd108, %rd66, 8;
	shl.b64 	%rd67, %rd6, 2;
	add.s64 	%rd107, %rd17, %rd67;
	mov.f32 	%f449, 0f00000000;
	mov.u32 	%r192, %r10;
$L__BB2_31:
	and.b32  	%r191, %r43, 2147483644;
	// begin inline asm
	ld.global.nc.f32 %f279, [%rd107];
	// end inline asm
	add.s64 	%rd69, %rd108, -8;
	// begin inline asm
	ld.global.nc.f32 %f280, [%rd69];
	// end inline asm
	fma.rn.f32 	%f287, %f279, %f280, %f449;
	add.s64 	%rd70, %rd107, 4;
	// begin inline asm
	ld.global.nc.f32 %f281, [%rd70];
	// end inline asm
	add.s64 	%rd71, %rd108, -4;
	// begin inline asm
	ld.global.nc.f32 %f282, [%rd71];
	// end inline asm
	fma.rn.f32 	%f288, %f281, %f282, %f287;
	add.s64 	%rd72, %rd107, 8;
	// begin inline asm
	ld.global.nc.f32 %f283, [%rd72];
	// end inline asm
	// begin inline asm
	ld.global.nc.f32 %f284, [%rd108];
	// end inline asm
	fma.rn.f32 	%f289, %f283, %f284, %f288;
	add.s64 	%rd74, %rd107, 12;
	// begin inline asm
	ld.global.nc.f32 %f285, [%rd74];
	// end inline asm
	add.s64 	%rd75, %rd108, 4;
	// begin inline asm
	ld.global.nc.f32 %f286, [%rd75];
	// end inline asm
	fma.rn.f32 	%f449, %f285, %f286, %f289;
	add.s32 	%r192, %r192, 4;
	add.s64 	%rd108, %rd108, 16;
	add.s64 	%rd107, %rd107, 16;
	setp.eq.s32 	%p35, %r192, 0;
	@%p35 bra 	$L__BB2_32;
	bra.uni 	$L__BB2_31;
$L__BB2_32:
	setp.eq.s32 	%p36, %r9, 0;
	@%p36 bra 	$L__BB2_36;
	setp.eq.s32 	%p37, %r9, 1;
	cvt.u64.u32 	%rd78, %r191;
	add.s64 	%rd79, %rd78, %rd6;
	shl.b64 	%rd80, %rd79, 2;
	add.s64 	%rd76, %rd17, %rd80;
	// begin inline asm
	ld.global.nc.f32 %f290, [%rd76];
	// end inline asm
	add.s64 	%rd81, %rd78, %rd3;
	shl.b64 	%rd82, %rd81, 2;
	add.s64 	%rd77, %rd16, %rd82;
	// begin inline asm
	ld.global.nc.f32 %f291, [%rd77];
	// end inline asm
	fma.rn.f32 	%f449, %f290, %f291, %f449;
	@%p37 bra 	$L__BB2_36;
	setp.eq.s32 	%p38, %r9, 2;
	add.s64 	%rd83, %rd76, 4;
	// begin inline asm
	ld.global.nc.f32 %f292, [%rd83];
	// end inline asm
	add.s64 	%rd84, %rd77, 4;
	// begin inline asm
	ld.global.nc.f32 %f293, [%rd84];
	// end inline asm
	fma.rn.f32 	%f449, %f292, %f293, %f449;
	@%p38 bra 	$L__BB2_36;
	add.s64 	%rd85, %rd76, 8;
	// begin inline asm
	ld.global.nc.f32 %f294, [%rd85];
	// end inline asm
	add.s64 	%rd86, %rd77, 8;
	// begin inline asm
	ld.global.nc.f32 %f295, [%rd86];
	// end inline asm
	fma.rn.f32 	%f449, %f294, %f295, %f449;
$L__BB2_36:
	setp.lt.s32 	%p39, %r12, 1;
	@%p39 bra 	$L__BB2_38;
	cvt.s32.s16 	%r105, %rs26;
	add.f32 	%f296, %f433, %f429;
	fma.rn.f32 	%f297, %f296, 0f3BBB989D, 0f3F000000;
	cvt.sat.f32.f32 	%f298, %f297;
	mov.f32 	%f299, 0f4B400001;
	mov.f32 	%f300, 0f437C0000;
	fma.rm.f32 	%f301, %f298, %f300, %f299;
	add.f32 	%f302, %f301, 0fCB40007F;
	neg.f32 	%f303, %f302;
	fma.rn.f32 	%f304, %f296, 0f3FB8AA3B, %f303;
	fma.rn.f32 	%f305, %f296, 0f32A57060, %f304;
	mov.b32 	%r106, %f301;
	shl.b32 	%r107, %r106, 23;
	mov.b32 	%f306, %r107;
	ex2.approx.ftz.f32 	%f307, %f305;
	mul.f32 	%f308, %f307, %f306;
	mul.f32 	%f309, %f449, %f308;
	cvt.rzi.s32.f32 	%r108, %f309;
	mad.lo.s32 	%r109, %r4, %r105, %r5;
	shl.b32 	%r110, %r109, 2;
	mov.u32 	%r111, _ZZ19PolynomBackwardImplILi6ELi256ELi16EEvPKfiS1_iS1_PiS2_S2_PfiS3_E16localFeaturesDer;
	add.s32 	%r112, %r111, %r110;
	cvt.rn.f32.s32 	%f310, %r108;
	atom.shared.add.f32 	%f311, [%r112], %f310;
$L__BB2_38:
	@%p8 bra 	$L__BB2_40;
	cvt.s32.s16 	%r113, %rs24;
	add.f32 	%f312, %f433, %f426;
	fma.rn.f32 	%f313, %f312, 0f3BBB989D, 0f3F000000;
	cvt.sat.f32.f32 	%f314, %f313;
	mov.f32 	%f315, 0f4B400001;
	mov.f32 	%f316, 0f437C0000;
	fma.rm.f32 	%f317, %f314, %f316, %f315;
	add.f32 	%f318, %f317, 0fCB40007F;
	neg.f32 	%f319, %f318;
	fma.rn.f32 	%f320, %f312, 0f3FB8AA3B, %f319;
	fma.rn.f32 	%f321, %f312, 0f32A57060, %f320;
	mov.b32 	%r114, %f317;
	shl.b32 	%r115, %r114, 23;
	mov.b32 	%f322, %r115;
	ex2.approx.ftz.f32 	%f323, %f321;
	mul.f32 	%f324, %f323, %f322;
	mul.f32 	%f325, %f449, %f324;
	cvt.rzi.s32.f32 	%r116, %f325;
	mad.lo.s32 	%r117, %r4, %r113, %r5;
	shl.b32 	%r118, %r117, 2;
	mov.u32 	%r119, _ZZ19PolynomBackwardImplILi6ELi256ELi16EEvPKfiS1_iS1_PiS2_S2_PfiS3_E16localFeaturesDer;
	add.s32 	%r120, %r119, %r118;
	cvt.rn.f32.s32 	%f326, %r116;
	atom.shared.add.f32 	%f327, [%r120], %f326;
$L__BB2_40:
	@%p13 bra 	$L__BB2_42;
	cvt.s32.s16 	%r121, %rs23;
	add.f32 	%f328, %f433, %f425;
	fma.rn.f32 	%f329, %f328, 0f3BBB989D, 0f3F000000;
	cvt.sat.f32.f32 	%f330, %f329;
	mov.f32 	%f331, 0f4B400001;
	mov.f32 	%f332, 0f437C0000;
	fma.rm.f32 	%f333, %f330, %f332, %f331;
	add.f32 	%f334, %f333, 0fCB40007F;
	neg.f32 	%f335, %f334;
	fma.rn.f32 	%f336, %f328, 0f3FB8AA3B, %f335;
	fma.rn.f32 	%f337, %f328, 0f32A57060, %f336;
	mov.b32 	%r122, %f333;
	shl.b32 	%r123, %r122, 23;
	mov.b32 	%f338, %r123;
	ex2.approx.ftz.f32 	%f339, %f337;
	mul.f32 	%f340, %f339, %f338;
	mul.f32 	%f341, %f449, %f340;
	cvt.rzi.s32.f32 	%r124, %f341;
	mad.lo.s32 	%r125, %r4, %r121, %r5;
	shl.b32 	%r126, %r125, 2;
	mov.u32 	%r127, _ZZ19PolynomBackwardImplILi6ELi256ELi16EEvPKfiS1_iS1_PiS2_S2_PfiS3_E16localFeaturesDer;
	add.s32 	%r128, %r127, %r126;
	cvt.rn.f32.s32 	%f342, %r124;
	atom.shared.add.f32 	%f343, [%r128], %f342;
$L__BB2_42:
	@%p18 bra 	$L__BB2_44;
	cvt.s32.s16 	%r129, %rs22;
	add.f32 	%f344, %f433, %f424;
	fma.rn.f32 	%f345, %f344, 0f3BBB989D, 0f3F000000;
	cvt.sat.f32.f32 	%f346, %f345;
	mov.f32 	%f347, 0f4B400001;
	mov.f32 	%f348, 0f437C0000;
	fma.rm.f32 	%f349, %f346, %f348, %f347;
	add.f32 	%f350, %f349, 0fCB40007F;
	neg.f32 	%f351, %f350;
	fma.rn.f32 	%f352, %f344, 0f3FB8AA3B, %f351;
	fma.rn.f32 	%f353, %f344, 0f32A57060, %f352;
	mov.b32 	%r130, %f349;
	shl.b32 	%r131, %r130, 23;
	mov.b32 	%f354, %r131;
	ex2.approx.ftz.f32 	%f355, %f353;
	mul.f32 	%f356, %f355, %f354;
	mul.f32 	%f357, %f449, %f356;
	cvt.rzi.s32.f32 	%r132, %f357;
	mad.lo.s32 	%r133, %r4, %r129, %r5;
	shl.b32 	%r134, %r133, 2;
	mov.u32 	%r135, _ZZ19PolynomBackwardImplILi6ELi256ELi16EEvPKfiS1_iS1_PiS2_S2_PfiS3_E16localFeaturesDer;
	add.s32 	%r136, %r135, %r134;
	cvt.rn.f32.s32 	%f358, %r132;
	atom.shared.add.f32 	%f359, [%r136], %f358;
$L__BB2_44:
	@%p23 bra 	$L__BB2_46;
	cvt.s32.s16 	%r137, %rs21;
	add.f32 	%f360, %f433, %f423;
	fma.rn.f32 	%f361, %f360, 0f3BBB989D, 0f3F000000;
	cvt.sat.f32.f32 	%f362, %f361;
	mov.f32 	%f363, 0f4B400001;
	mov.f32 	%f364, 0f437C0000;
	fma.rm.f32 	%f365, %f362, %f364, %f363;
	add.f32 	%f366, %f365, 0fCB40007F;
	neg.f32 	%f367, %f366;
	fma.rn.f32 	%f368, %f360, 0f3FB8AA3B, %f367;
	fma.rn.f32 	%f369, %f360, 0f32A57060, %f368;
	mov.b32 	%r138, %f365;
	shl.b32 	%r139, %r138, 23;
	mov.b32 	%f370, %r139;
	ex2.approx.ftz.f32 	%f371, %f369;
	mul.f32 	%f372, %f371, %f370;
	mul.f32 	%f373, %f449, %f372;
	cvt.rzi.s32.f32 	%r140, %f373;
	mad.lo.s32 	%r141, %r4, %r137, %r5;
	shl.b32 	%r142, %r141, 2;
	mov.u32 	%r143, _ZZ19PolynomBackwardImplILi6ELi256ELi16EEvPKfiS1_iS1_PiS2_S2_PfiS3_E16localFeaturesDer;
	add.s32 	%r144, %r143, %r142;
	cvt.rn.f32.s32 	%f374, %r140;
	atom.shared.add.f32 	%f375, [%r144], %f374;
$L__BB2_46:
	@%p28 bra 	$L__BB2_48;
	cvt.s32.s16 	%r145, %rs20;
	add.f32 	%f376, %f433, %f422;
	fma.rn.f32 	%f377, %f376, 0f3BBB989D, 0f3F000000;
	cvt.sat.f32.f32 	%f378, %f377;
	mov.f32 	%f379, 0f4B400001;
	mov.f32 	%f380, 0f437C0000;
	fma.rm.f32 	%f381, %f378, %f380, %f379;
	add.f32 	%f382, %f381, 0fCB40007F;
	neg.f32 	%f383, %f382;
	fma.rn.f32 	%f384, %f376, 0f3FB8AA3B, %f383;
	fma.rn.f32 	%f385, %f376, 0f32A57060, %f384;
	mov.b32 	%r146, %f381;
	shl.b32 	%r147, %r146, 23;
	mov.b32 	%f386, %r147;
	ex2.approx.ftz.f32 	%f387, %f385;
	mul.f32 	%f388, %f387, %f386;
	mul.f32 	%f389, %f449, %f388;
	cvt.rzi.s32.f32 	%r148, %f389;
	mad.lo.s32 	%r149, %r4, %r145, %r5;
	shl.b32 	%r150, %r149, 2;
	mov.u32 	%r151, _ZZ19PolynomBackwardImplILi6ELi256ELi16EEvPKfiS1_iS1_PiS2_S2_PfiS3_E16localFeaturesDer;
	add.s32 	%r152, %r151, %r150;
	cvt.rn.f32.s32 	%f390, %r148;
	atom.shared.add.f32 	%f391, [%r152], %f390;
$L__BB2_48:
	add.s32 	%r190, %r190, %r8;
	setp.lt.s32 	%p45, %r190, %r44;
	@%p45 bra 	$L__BB2_4;
$L__BB2_49:
	bar.sync 	0;
	setp.ge.s32 	%p46, %r196, %r42;
	@%p46 bra 	$L__BB2_61;
	not.b32 	%r153, %r196;
	add.s32 	%r24, %r42, %r153;
	shr.u32 	%r154, %r24, 8;
	add.s32 	%r25, %r154, 1;
	and.b32  	%r26, %r25, 7;
	setp.lt.u32 	%p47, %r24, 1792;
	@%p47 bra 	$L__BB2_53;
	mad.lo.s32 	%r155, %r196, %r4, %r196;
	shl.b32 	%r156, %r155, 2;
	mov.u32 	%r157, _ZZ19PolynomBackwardImplILi6ELi256ELi16EEvPKfiS1_iS1_PiS2_S2_PfiS3_E16localFeaturesDer;
	add.s32 	%r194, %r157, %r156;
	shl.b32 	%r158, %r4, 13;
	add.s32 	%r28, %r158, 8192;
	and.b32  	%r159, %r25, 33554424;
	neg.s32 	%r193, %r159;
	shl.b32 	%r160, %r4, 10;
	add.s32 	%r30, %r160, 1024;
$L__BB2_52:
	.pragma "nounroll";
	cvt.u64.u32 	%rd87, %r196;
	add.s64 	%rd88, %rd87, %rd2;
	shl.b64 	%rd89, %rd88, 2;
	add.s64 	%rd90, %rd1, %rd89;
	ld.shared.f32 	%f392, [%r194];
	atom.global.add.f32 	%f393, [%rd90], %f392;
	add.s32 	%r161, %r194, %r30;
	ld.shared.f32 	%f394, [%r161];
	atom.global.add.f32 	%f395, [%rd90+1024], %f394;
	add.s32 	%r162, %r161, %r30;
	ld.shared.f32 	%f396, [%r162];
	atom.global.add.f32 	%f397, [%rd90+2048], %f396;
	add.s32 	%r163, %r162, %r30;
	ld.shared.f32 	%f398, [%r163];
	atom.global.add.f32 	%f399, [%rd90+3072], %f398;
	add.s32 	%r164, %r163, %r30;
	ld.shared.f32 	%f400, [%r164];
	atom.global.add.f32 	%f401, [%rd90+4096], %f400;
	add.s32 	%r165, %r164, %r30;
	ld.shared.f32 	%f402, [%r165];
	atom.global.add.f32 	%f403, [%rd90+5120], %f402;
	add.s32 	%r166, %r165, %r30;
	ld.shared.f32 	%f404, [%r166];
	atom.global.add.f32 	%f405, [%rd90+6144], %f404;
	add.s32 	%r167, %r166, %r30;
	ld.shared.f32 	%f406, [%r167];
	atom.global.add.f32 	%f407, [%rd90+7168], %f406;
	add.s32 	%r196, %r196, 2048;
	add.s32 	%r194, %r194, %r28;
	add.s32 	%r193, %r193, 8;
	setp.ne.s32 	%p48, %r193, 0;
	@%p48 bra 	$L__BB2_52;
$L__BB2_53:
	setp.eq.s32 	%p49, %r26, 0;
	@%p49 bra 	$L__BB2_61;
	setp.lt.u32 	%p50, %r26, 4;
	@%p50 bra 	$L__BB2_56;
	cvt.u64.u32 	%rd91, %r196;
	add.s64 	%rd92, %rd91, %rd2;
	shl.b64 	%rd93, %rd92, 2;
	add.s64 	%rd94, %rd1, %rd93;
	mad.lo.s32 	%r168, %r196, %r4, %r196;
	shl.b32 	%r169, %r168, 2;
	mov.u32 	%r170, _ZZ19PolynomBackwardImplILi6ELi256ELi16EEvPKfiS1_iS1_PiS2_S2_PfiS3_E16localFeaturesDer;
	add.s32 	%r171, %r170, %r169;
	ld.shared.f32 	%f408, [%r171];
	atom.global.add.f32 	%f409, [%rd94], %f408;
	shl.b32 	%r172, %r4, 10;
	add.s32 	%r173, %r171, %r172;
	ld.shared.f32 	%f410, [%r173+1024];
	atom.global.add.f32 	%f411, [%rd94+1024], %f410;
	shl.b32 	%r174, %r4, 11;
	add.s32 	%r175, %r171, %r174;
	ld.shared.f32 	%f412, [%r175+2048];
	atom.global.add.f32 	%f413, [%rd94+2048], %f412;
	add.s32 	%r176, %r175, %r172;
	ld.shared.f32 	%f414, [%r176+3072];
	atom.global.add.f32 	%f415, [%rd94+3072], %f414;
	add.s32 	%r196, %r196, 1024;
$L__BB2_56:
	and.b32  	%r177, %r25, 3;
	setp.eq.s32 	%p51, %r177, 0;
	@%p51 bra 	$L__BB2_61;
	setp.eq.s32 	%p52, %r177, 1;
	@%p52 bra 	$L__BB2_59;
	cvt.u64.u32 	%rd95, %r196;
	add.s64 	%rd96, %rd95, %rd2;
	shl.b64 	%rd97, %rd96, 2;
	add.s64 	%rd98, %rd1, %rd97;
	mad.lo.s32 	%r178, %r196, %r4, %r196;
	shl.b32 	%r179, %r178, 2;
	mov.u32 	%r180, _ZZ19PolynomBackwardImplILi6ELi256ELi16EEvPKfiS1_iS1_PiS2_S2_PfiS3_E16localFeaturesDer;
	add.s32 	%r181, %r180, %r179;
	ld.shared.f32 	%f416, [%r181];
	atom.global.add.f32 	%f417, [%rd98], %f416;
	shl.b32 	%r182, %r4, 10;
	add.s32 	%r183, %r181, %r182;
	ld.shared.f32 	%f418, [%r183+1024];
	atom.global.add.f32 	%f419, [%rd98+1024], %f418;
	add.s32 	%r196, %r196, 512;
$L__BB2_59:
	and.b32  	%r184, %r24, 256;
	setp.ne.s32 	%p53, %r184, 0;
	@%p53 bra 	$L__BB2_61;
	cvt.u64.u32 	%rd99, %r196;
	add.s64 	%rd100, %rd99, %rd2;
	shl.b64 	%rd101, %rd100, 2;
	add.s64 	%rd102, %rd1, %rd101;
	mad.lo.s32 	%r185, %r196, %r4, %r196;
	shl.b32 	%r186, %r185, 2;
	mov.u32 	%r187, _ZZ19PolynomBackwardImplILi6ELi256ELi16EEvPKfiS1_iS1_PiS2_S2_PfiS3_E16localFeaturesDer;
	add.s32 	%r188, %r187, %r186;
	ld.shared.f32 	%f420, [%r188];
	atom.global.add.f32 	%f421, [%rd102], %f420;
$L__BB2_61:
	ret;

}


// ===== COMPILED SASS (sm_100) =====

	.target	sm_100

	.elftype	@"ET_EXEC"


//--------------------- .note.nv.tkinfo           --------------------------
	.section	.note.nv.tkinfo,"",@"SHT_NOTE"
	.sectionflags	@"SHF_NOTE_NV_TKINFO"
	.tkinfo
        /*0018*/ 	.word	0x00000002
        /*0030*/ 	.string	""
        /*0030*/ 	.string	"ptxas"
        /*0030*/ 	.string	"Cuda compilation tools, release 13.0, V13.0.88"
        /*0030*/ 	.string	"Build cuda_13.0.r13.0/compiler.36424714_0"
        /*0030*/ 	.string	"-arch sm_100 -m 64 "



//--------------------- .note.nv.cuinfo           --------------------------
	.section	.note.nv.cuinfo,"",@"SHT_NOTE"
	.sectionflags	@"SHF_NOTE_NV_CUINFO"
        /*0018*/ 	.short	0x0002
        /*001a*/ 	.short	0x0064
        /*001c*/ 	.short	0x0082
	.zero		2


//--------------------- .nv.info                  --------------------------
	.section	.nv.info,"",@"SHT_CUDA_INFO"
	.align	4


	//----- nvinfo : EIATTR_REGCOUNT
	.align		4
        /*0000*/ 	.byte	0x04, 0x2f
        /*0002*/ 	.short	(.L_1 - .L_0)
	.align		4
.L_0:
        /*0004*/ 	.word	index@(_Z16PolynomProbsImplPKfiiPKiS0_S2_S2_iPf)
        /*0008*/ 	.word	0x0000001b


	//----- nvinfo : EIATTR_FRAME_SIZE
	.align		4
.L_1:
        /*000c*/ 	.byte	0x04, 0x11
        /*000e*/ 	.short	(.L_3 - .L_2)
	.align		4
.L_2:
        /*0010*/ 	.word	index@(_Z16PolynomProbsImplPKfiiPKiS0_S2_S2_iPf)
        /*0014*/ 	.word	0x00000000


	//----- nvinfo : EIATTR_REGCOUNT
	.align		4
.L_3:
        /*0018*/ 	.byte	0x04, 0x2f
        /*001a*/ 	.short	(.L_5 - .L_4)
	.align		4
.L_4:
        /*001c*/ 	.word	index@(_Z18PolynomForwardImplPKfiS0_iiPf)
        /*0020*/ 	.word	0x00000015


	//----- nvinfo : EIATTR_FRAME_SIZE
	.align		4
.L_5:
        /*0024*/ 	.byte	0x04, 0x11
        /*0026*/ 	.short	(.L_7 - .L_6)
	.align		4
.L_6:
        /*0028*/ 	.word	index@(_Z18PolynomForwardImplPKfiS0_iiPf)
        /*002c*/ 	.word	0x00000000


	//----- nvinfo : EIATTR_REGCOUNT
	.align		4
.L_7:
        /*0030*/ 	.byte	0x04, 0x2f
        /*0032*/ 	.short	(.L_9 - .L_8)
	.align		4
.L_8:
        /*0034*/ 	.word	index@(_Z19PolynomBackwardImplILi6ELi256ELi16EEvPKfiS1_iS1_PiS2_S2_PfiS3_)
        /*0038*/ 	.word	0x00000027


	//----- nvinfo : EIATTR_FRAME_SIZE
	.align		4
.L_9:
        /*003c*/ 	.byte	0x04, 0x11
        /*003e*/ 	.short	(.L_11 - .L_10)
	.align		4
.L_10:
        /*0040*/ 	.word	index@(_Z19PolynomBackwardImplILi6ELi256ELi16EEvPKfiS1_iS1_PiS2_S2_PfiS3_)
        /*0044*/ 	.word	0x00000000


	//----- nvinfo : EIATTR_MIN_STACK_SIZE
	.align		4
.L_11:
        /*0048*/ 	.byte	0x04, 0x12
        /*004a*/ 	.short	(.L_13 - .L_12)
	.align		4
.L_12:
        /*004c*/ 	.word	index@(_Z19PolynomBackwardImplILi6ELi256ELi16EEvPKfiS1_iS1_PiS2_S2_PfiS3_)
        /*0050*/ 	.word	0x00000000


	//----- nvinfo : EIATTR_MIN_STACK_SIZE
	.align		4
.L_13:
        /*0054*/ 	.byte	0x04, 0x12
        /*0056*/ 	.short	(.L_15 - .L_14)
	.align		4
.L_14:
        /*0058*/ 	.word	index@(_Z18PolynomForwardImplPKfiS0_iiPf)
        /*005c*/ 	.word	0x00000000


	//----- nvinfo : EIATTR_MIN_STACK_SIZE
	.align		4
.L_15:
        /*0060*/ 	.byte	0x04, 0x12
        /*0062*/ 	.short	(.L_17 - .L_16)
	.align		4
.L_16:
        /*0064*/ 	.word	index@(_Z16PolynomProbsImplPKfiiPKiS0_S2_S2_iPf)
        /*0068*/ 	.word	0x00000000
.L_17:


//--------------------- .nv.compat                --------------------------
	.section	.nv.compat,"",@"SHT_CUDA_COMPAT_INFO"
	.align	4
        /*0000*/ 	.byte	0x02, 0x09, 0x00, 0x00, 0x02, 0x02, 0x01, 0x00, 0x02, 0x05, 0x05, 0x00, 0x03, 0x07, 0x01, 0x01
        /*0010*/ 	.byte	0x02, 0x03, 0x00, 0x00, 0x02, 0x06, 0x01, 0x00, 0x04, 0x0b, 0x08, 0x00, 0x01, 0x00, 0x00, 0x00
        /*0020*/ 	.byte	0x00, 0x00, 0x00, 0x00


//--------------------- .nv.info._Z19PolynomBackwardImplILi6ELi256ELi16EEvPKfiS1_iS1_PiS2_S2_PfiS3_ --------------------------
	.section	.nv.info._Z19PolynomBackwardImplILi6ELi256ELi16EEvPKfiS1_iS1_PiS2_S2_PfiS3_,"",@"SHT_CUDA_INFO"
	.sectionflags	@""
	.align	4


	//----- nvinfo : EIATTR_CUDA_API_VERSION
	.align		4
        /*0000*/ 	.byte	0x04, 0x37
        /*0002*/ 	.short	(.L_19 - .L_18)
.L_18:
        /*0004*/ 	.word	0x00000082


	//----- nvinfo : EIATTR_KPARAM_INFO
	.align		4
.L_19:
        /*0008*/ 	.byte	0x04, 0x17
        /*000a*/ 	.short	(.L_21 - .L_20)
.L_20:
        /*000c*/ 	.word	0x00000000
        /*0010*/ 	.short	0x000a
        /*0012*/ 	.short	0x0050
        /*0014*/ 	.byte	0x00, 0xf5, 0x21, 0x00


	//----- nvinfo : EIATTR_KPARAM_INFO
	.align		4
.L_21:
        /*0018*/ 	.byte	0x04, 0x17
        /*001a*/ 	.short	(.L_23 - .L_22)
.L_22:
        /*001c*/ 	.word	0x00000000
        /*0020*/ 	.short	0x0009
        /*0022*/ 	.short	0x0048
        /*0024*/ 	.byte	0x00, 0xf0, 0x11, 0x00


	//----- nvinfo : EIATTR_KPARAM_INFO
	.align		4
.L_23:
        /*0028*/ 	.byte	0x04, 0x17
        /*002a*/ 	.short	(.L_25 - .L_24)
.L_24:
        /*002c*/ 	.word	0x00000000
        /*0030*/ 	.short	0x0008
        /*0032*/ 	.short	0x0040
        /*0034*/ 	.byte	0x00, 0xf5, 0x21, 0x00


	//----- nvinfo : EIATTR_KPARAM_INFO
	.align		4
.L_25:
        /*0038*/ 	.byte	0x04, 0x17
        /*003a*/ 	.short	(.L_27 - .L_26)
.L_26:
        /*003c*/ 	.word	0x00000000
        /*0040*/ 	.short	0x0007
        /*0042*/ 	.short	0x0038
        /*0044*/ 	.byte	0x00, 0xf5, 0x21, 0x00


	//----- nvinfo : EIATTR_KPARAM_INFO
	.align		4
.L_27:
        /*0048*/ 	.byte	0x04, 0x17
        /*004a*/ 	.short	(.L_29 - .L_28)
.L_28:
        /*004c*/ 	.word	0x00000000
        /*0050*/ 	.short	0x0006
        /*0052*/ 	.short	0x0030
        /*0054*/ 	.byte	0x00, 0xf5, 0x21, 0x00


	//----- nvinfo : EIATTR_KPARAM_INFO
	.align		4
.L_29:
        /*0058*/ 	.byte	0x04, 0x17
        /*005a*/ 	.short	(.L_31 - .L_30)
.L_30:
        /*005c*/ 	.word	0x00000000
        /*0060*/ 	.short	0x0005
        /*0062*/ 	.short	0x0028
        /*0064*/ 	.byte	0x00, 0xf5, 0x21, 0x00


	//----- nvinfo : EIATTR_KPARAM_INFO
	.align		4
.L_31:
        /*0068*/ 	.byte	0x04, 0x17
        /*006a*/ 	.short	(.L_33 - .L_32)
.L_32:
        /*006c*/ 	.word	0x00000000
        /*0070*/ 	.short	0x0004
        /*0072*/ 	.short	0x0020
        /*0074*/ 	.byte	0x00, 0xf5, 0x21, 0x00


	//----- nvinfo : EIATTR_KPARAM_INFO
	.align		4
.L_33:
        /*0078*/ 	.byte	0x04, 0x17
        /*007a*/ 	.short	(.L_35 - .L_34)
.L_34:
        /*007c*/ 	.word	0x00000000
        /*0080*/ 	.short	0x0003
        /*0082*/ 	.short	0x0018
        /*0084*/ 	.byte	0x00, 0xf0, 0x11, 0x00


	//----- nvinfo : EIATTR_KPARAM_INFO
	.align		4
.L_35:
        /*0088*/ 	.byte	0x04, 0x17
        /*008a*/ 	.short	(.L_37 - .L_36)
.L_36:
        /*008c*/ 	.word	0x00000000
        /*0090*/ 	.short	0x0002
        /*0092*/ 	.short	0x0010
        /*0094*/ 	.byte	0x00, 0xf5, 0x21, 0x00


	//----- nvinfo : EIATTR_KPARAM_INFO
	.align		4
.L_37:
        /*0098*/ 	.byte	0x04, 0x17
        /*009a*/ 	.short	(.L_39 - .L_38)
.L_38:
        /*009c*/ 	.word	0x00000000
        /*00a0*/ 	.short	0x0001
        /*00a2*/ 	.short	0x0008
        /*00a4*/ 	.byte	0x00, 0xf0, 0x11, 0x00


	//----- nvinfo : EIATTR_KPARAM_INFO
	.align		4
.L_39:
        /*00a8*/ 	.byte	0x04, 0x17
        /*00aa*/ 	.short	(.L_41 - .L_40)
.L_40:
        /*00ac*/ 	.word	0x00000000
        /*00b0*/ 	.short	0x0000
        /*00b2*/ 	.short	0x0000
        /*00b4*/ 	.byte	0x00, 0xf5, 0x21, 0x00


	//----- nvinfo : EIATTR_SPARSE_MMA_MASK
	.align		4
.L_41:
        /*00b8*/ 	.byte	0x03, 0x50
        /*00ba*/ 	.short	0x0000


	//----- nvinfo : EIATTR_MAXREG_COUNT
	.align		4
        /*00bc*/ 	.byte	0x03, 0x1b
        /*00be*/ 	.short	0x00ff


	//----- nvinfo : EIATTR_NUM_BARRIERS
	.align		4
        /*00c0*/ 	.byte	0x02, 0x4c
        /*00c2*/ 	.byte	0x01
	.zero		1


	//----- nvinfo : EIATTR_MERCURY_ISA_VERSION
	.align		4
        /*00c4*/ 	.byte	0x03, 0x5f
        /*00c6*/ 	.short	0x0101


	//----- nvinfo : EIATTR_VRC_CTA_INIT_COUNT
	.align		4
        /*00c8*/ 	.byte	0x02, 0x4a
	.zero		1
	.zero		1


	//----- nvinfo : EIATTR_EXIT_INSTR_OFFSETS
	.align		4
        /*00cc*/ 	.byte	0x04, 0x1c
        /*00ce*/ 	.short	(.L_43 - .L_42)


	//   ....[0]....
.L_42:
        /*00d0*/ 	.word	0x000029f0


	//   ....[1]....
        /*00d4*/ 	.word	0x00002d30


	//   ....[2]....
        /*00d8*/ 	.word	0x00002ef0


	//   ....[3]....
        /*00dc*/ 	.word	0x00003050


	//   ....[4]....
        /*00e0*/ 	.word	0x00003120


	//----- nvinfo : EIATTR_CRS_STACK_SIZE
	.align		4
.L_43:
        /*00e4*/ 	.byte	0x04, 0x1e
        /*00e6*/ 	.short	(.L_45 - .L_44)
.L_44:
        /*00e8*/ 	.word	0x00000000


	//----- nvinfo : EIATTR_CBANK_PARAM_SIZE
	.align		4
.L_45:
        /*00ec*/ 	.byte	0x03, 0x19
        /*00ee*/ 	.short	0x0058


	//----- nvinfo : EIATTR_PARAM_CBANK
	.align		4
        /*00f0*/ 	.byte	0x04, 0x0a
        /*00f2*/ 	.short	(.L_47 - .L_46)
	.align		4
.L_46:
        /*00f4*/ 	.word	index@(.nv.constant0._Z19PolynomBackwardImplILi6ELi256ELi16EEvPKfiS1_iS1_PiS2_S2_PfiS3_)
        /*00f8*/ 	.short	0x0380
        /*00fa*/ 	.short	0x0058


	//----- nvinfo : EIATTR_SW_WAR
	.align		4
.L_47:
        /*00fc*/ 	.byte	0x04, 0x36
        /*00fe*/ 	.short	(.L_49 - .L_48)
.L_48:
        /*0100*/ 	.word	0x00000008
.L_49:


//--------------------- .nv.info._Z18PolynomForwardImplPKfiS0_iiPf --------------------------
	.section	.nv.info._Z18PolynomForwardImplPKfiS0_iiPf,"",@"SHT_CUDA_INFO"
	.sectionflags	@""
	.align	4


	//----- nvinfo : EIATTR_CUDA_API_VERSION
	.align		4
        /*0000*/ 	.byte	0x04, 0x37
        /*0002*/ 	.short	(.L_51 - .L_50)
.L_50:
        /*0004*/ 	.word	0x00000082


	//----- nvinfo : EIATTR_KPARAM_INFO
	.align		4
.L_51:
        /*0008*/ 	.byte	0x04, 0x17
        /*000a*/ 	.short	(.L_53 - .L_52)
.L_52:
        /*000c*/ 	.word	0x00000000
        /*0010*/ 	.short	0x0005
        /*0012*/ 	.short	0x0020
        /*0014*/ 	.byte	0x00, 0xf5, 0x21, 0x00


	//----- nvinfo : EIATTR_KPARAM_INFO
	.align		4
.L_53:
        /*0018*/ 	.byte	0x04, 0x17
        /*001a*/ 	.short	(.L_55 - .L_54)
.L_54:
        /*001c*/ 	.word	0x00000000
        /*0020*/ 	.short	0x0004
        /*0022*/ 	.short	0x001c
        /*0024*/ 	.byte	0x00, 0xf0, 0x11, 0x00


	//----- nvinfo : EIATTR_KPARAM_INFO
	.align		4
.L_55:
        /*0028*/ 	.byte	0x04, 0x17
        /*002a*/ 	.short	(.L_57 - .L_56)
.L_56:
        /*002c*/ 	.word	0x00000000
        /*0030*/ 	.short	0x0003
        /*0032*/ 	.short	0x0018
        /*0034*/ 	.byte	0x00, 0xf0, 0x11, 0x00


	//----- nvinfo : EIATTR_KPARAM_INFO
	.align		4
.L_57:
        /*0038*/ 	.byte	0x04, 0x17
        /*003a*/ 	.short	(.L_59 - .L_58)
.L_58:
        /*003c*/ 	.word	0x00000000
        /*0040*/ 	.short	0x0002
        /*0042*/ 	.short	0x0010
        /*0044*/ 	.byte	0x00, 0xf5, 0x21, 0x00


	//----- nvinfo : EIATTR_KPARAM_INFO
	.align		4
.L_59:
        /*0048*/ 	.byte	0x04, 0x17
        /*004a*/ 	.short	(.L_61 - .L_60)
.L_60:
        /*004c*/ 	.word	0x00000000
        /*0050*/ 	.short	0x0001
        /*0052*/ 	.short	0x0008
        /*0054*/ 	.byte	0x00, 0xf0, 0x11, 0x00


	//----- nvinfo : EIATTR_KPARAM_INFO
	.align		4
.L_61:
        /*0058*/ 	.byte	0x04, 0x17
        /*005a*/ 	.short	(.L_63 - .L_62)
.L_62:
        /*005c*/ 	.word	0x00000000
        /*0060*/ 	.short	0x0000
        /*0062*/ 	.short	0x0000
        /*0064*/ 	.byte	0x00, 0xf5, 0x21, 0x00


	//----- nvinfo : EIATTR_SPARSE_MMA_MASK
	.align		4
.L_63:
        /*0068*/ 	.byte	0x03, 0x50
        /*006a*/ 	.short	0x0000


	//----- nvinfo : EIATTR_MAXREG_COUNT
	.align		4
        /*006c*/ 	.byte	0x03, 0x1b
        /*006e*/ 	.short	0x00ff


	//----- nvinfo : EIATTR_MERCURY_ISA_VERSION
	.align		4
        /*0070*/ 	.byte	0x03, 0x5f
        /*0072*/ 	.short	0x0101


	//----- nvinfo : EIATTR_VRC_CTA_INIT_COUNT
	.align		4
        /*0074*/ 	.byte	0x02, 0x4a
	.zero		1
	.zero		1


	//----- nvinfo : EIATTR_EXIT_INSTR_OFFSETS
	.align		4
        /*0078*/ 	.byte	0x04, 0x1c
        /*007a*/ 	.short	(.L_65 - .L_64)


	//   ....[0]....
.L_64:
        /*007c*/ 	.word	0x00000300


	//   ....[1]....
        /*0080*/ 	.word	0x00000680


	//----- nvinfo : EIATTR_CRS_STACK_SIZE
	.align		4
.L_65:
        /*0084*/ 	.byte	0x04, 0x1e
        /*0086*/ 	.short	(.L_67 - .L_66)
.L_66:
        /*0088*/ 	.word	0x00000000


	//----- nvinfo : EIATTR_CBANK_PARAM_SIZE
	.align		4
.L_67:
        /*008c*/ 	.byte	0x03, 0x19
        /*008e*/ 	.short	0x0028


	//----- nvinfo : EIATTR_PARAM_CBANK
	.align		4
        /*0090*/ 	.byte	0x04, 0x0a
        /*0092*/ 	.short	(.L_69 - .L_68)
	.align		4
.L_68:
        /*0094*/ 	.word	index@(.nv.constant0._Z18PolynomForwardImplPKfiS0_iiPf)
        /*0098*/ 	.short	0x0380
        /*009a*/ 	.short	0x0028


	//----- nvinfo : EIATTR_SW_WAR
	.align		4
.L_69:
        /*009c*/ 	.byte	0x04, 0x36
        /*009e*/ 	.short	(.L_71 - .L_70)
.L_70:
        /*00a0*/ 	.word	0x00000008
.L_71:


//--------------------- .nv.info._Z16PolynomProbsImplPKfiiPKiS0_S2_S2_iPf --------------------------
	.section	.nv.info._Z16PolynomProbsImplPKfiiPKiS0_S2_S2_iPf,"",@"SHT_CUDA_INFO"
	.sectionflags	@""
	.align	4


	//----- nvinfo : EIATTR_CUDA_API_VERSION
	.align		4
        /*0000*/ 	.byte	0x04, 0x37
        /*0002*/ 	.short	(.L_73 - .L_72)
.L_72:
        /*0004*/ 	.word	0x00000082


	//----- nvinfo : EIATTR_KPARAM_INFO
	.align		4
.L_73:
        /*0008*/ 	.byte	0x04, 0x17
        /*000a*/ 	.short	(.L_75 - .L_74)
.L_74:
        /*000c*/ 	.word	0x00000000
        /*0010*/ 	.short	0x0008
        /*0012*/ 	.short	0x0038
        /*0014*/ 	.byte	0x00, 0xf5, 0x21, 0x00


	//----- nvinfo : EIATTR_KPARAM_INFO
	.align		4
.L_75:
        /*0018*/ 	.byte	0x04, 0x17
        /*001a*/ 	.short	(.L_77 - .L_76)
.L_76:
        /*001c*/ 	.word	0x00000000
        /*0020*/ 	.short	0x0007
        /*0022*/ 	.short	0x0030
        /*0024*/ 	.byte	0x00, 0xf0, 0x11, 0x00


	//----- nvinfo : EIATTR_KPARAM_INFO
	.align		4
.L_77:
        /*0028*/ 	.byte	0x04, 0x17
        /*002a*/ 	.short	(.L_79 - .L_78)
.L_78:
        /*002c*/ 	.word	0x00000000
        /*0030*/ 	.short	0x0006
        /*0032*/ 	.short	0x0028
        /*0034*/ 	.byte	0x00, 0xf5, 0x21, 0x00


	//----- nvinfo : EIATTR_KPARAM_INFO
	.align		4
.L_79:
        /*0038*/ 	.byte	0x04, 0x17
        /*003a*/ 	.short	(.L_81 - .L_80)
.L_80:
        /*003c*/ 	.word	0x00000000
        /*0040*/ 	.short	0x0005
        /*0042*/ 	.short	0x0020
        /*0044*/ 	.byte	0x00, 0xf5, 0x21, 0x00


	//----- nvinfo : EIATTR_KPARAM_INFO
	.align		4
.L_81:
        /*0048*/ 	.byte	0x04, 0x17
        /*004a*/ 	.short	(.L_83 - .L_82)
.L_82:
        /*004c*/ 	.word	0x00000000
        /*0050*/ 	.short	0x0004
        /*0052*/ 	.short	0x0018
        /*0054*/ 	.byte	0x00, 0xf5, 0x21, 0x00


	//----- nvinfo : EIATTR_KPARAM_INFO
	.align		4
.L_83:
        /*0058*/ 	.byte	0x04, 0x17
        /*005a*/ 	.short	(.L_85 - .L_84)
.L_84:
        /*005c*/ 	.word	0x00000000
        /*0060*/ 	.short	0x0003
        /*0062*/ 	.short	0x0010
        /*0064*/ 	.byte	0x00, 0xf5, 0x21, 0x00


	//----- nvinfo : EIATTR_KPARAM_INFO
	.align		4
.L_85:
        /*0068*/ 	.byte	0x04, 0x17
        /*006a*/ 	.short	(.L_87 - .L_86)
.L_86:
        /*006c*/ 	.word	0x00000000
        /*0070*/ 	.short	0x0002
        /*0072*/ 	.short	0x000c
        /*0074*/ 	.byte	0x00, 0xf0, 0x11, 0x00


	//----- nvinfo : EIATTR_KPARAM_INFO
	.align		4
.L_87:
        /*0078*/ 	.byte	0x04, 0x17
        /*007a*/ 	.short	(.L_89 - .L_88)
.L_88:
        /*007c*/ 	.word	0x00000000
        /*0080*/ 	.short	0x0001
        /*0082*/ 	.short	0x0008
        /*0084*/ 	.byte	0x00, 0xf0, 0x11, 0x00


	//----- nvinfo : EIATTR_KPARAM_INFO
	.align		4
.L_89:
        /*0088*/ 	.byte	0x04, 0x17
        /*008a*/ 	.short	(.L_91 - .L_90)
.L_90:
        /*008c*/ 	.word	0x00000000
        /*0090*/ 	.short	0x0000
        /*0092*/ 	.short	0x0000
        /*0094*/ 	.byte	0x00, 0xf5, 0x21, 0x00


	//----- nvinfo : EIATTR_SPARSE_MMA_MASK
	.align		4
.L_91:
        /*0098*/ 	.byte	0x03, 0x50
        /*009a*/ 	.short	0x0000


	//----- nvinfo : EIATTR_MAXREG_COUNT
	.align		4
        /*009c*/ 	.byte	0x03, 0x1b
        /*009e*/ 	.short	0x00ff


	//----- nvinfo : EIATTR_MERCURY_ISA_VERSION
	.align		4
        /*00a0*/ 	.byte	0x03, 0x5f
        /*00a2*/ 	.short	0x0101


	//----- nvinfo : EIATTR_VRC_CTA_INIT_COUNT
	.align		4
        /*00a4*/ 	.byte	0x02, 0x4a
	.zero		1
	.zero		1


	//----- nvinfo : EIATTR_EXIT_INSTR_OFFSETS
	.align		4
        /*00a8*/ 	.byte	0x04, 0x1c
        /*00aa*/ 	.short	(.L_93 - .L_92)


	//   ....[0]....
.L_92:
        /*00ac*/ 	.word	0x000000d0


	//   ....[1]....
        /*00b0*/ 	.word	0x00000eb0


	//----- nvinfo : EIATTR_CRS_STACK_SIZE
	.align		4
.L_93:
        /*00b4*/ 	.byte	0x04, 0x1e
        /*00b6*/ 	.short	(.L_95 - .L_94)
.L_94:
        /*00b8*/ 	.word	0x00000000


	//----- nvinfo : EIATTR_CBANK_PARAM_SIZE
	.align		4
.L_95:
        /*00bc*/ 	.byte	0x03, 0x19
        /*00be*/ 	.short	0x0040


	//----- nvinfo : EIATTR_PARAM_CBANK
	.align		4
        /*00c0*/ 	.byte	0x04, 0x0a
        /*00c2*/ 	.short	(.L_97 - .L_96)
	.align		4
.L_96:
        /*00c4*/ 	.word	index@(.nv.constant0._Z16PolynomProbsImplPKfiiPKiS0_S2_S2_iPf)
        /*00c8*/ 	.short	0x0380
        /*00ca*/ 	.short	0x0040


	//----- nvinfo : EIATTR_SW_WAR
	.align		4
.L_97:
        /*00cc*/ 	.byte	0x04, 0x36
        /*00ce*/ 	.short	(.L_99 - .L_98)
.L_98:
        /*00d0*/ 	.word	0x00000008
.L_99:


//--------------------- .nv.callgraph             --------------------------
	.section	.nv.callgraph,"",@"SHT_CUDA_CALLGRAPH"
	.align	4
	.sectionentsize	8
	.align		4
        /*0000*/ 	.word	0x00000000
	.align		4
        /*0004*/ 	.word	0xffffffff
	.align		4
        /*0008*/ 	.word	0x00000000
	.align		4
        /*000c*/ 	.word	0xfffffffe
	.align		4
        /*0010*/ 	.word	0x00000000
	.align		4
        /*0014*/ 	.word	0xfffffffd
	.align		4
        /*0018*/ 	.word	0x00000000
	.align		4
        /*001c*/ 	.word	0xfffffffc


//--------------------- .text._Z19PolynomBackwardImplILi6ELi256ELi16EEvPKfiS1_iS1_PiS2_S2_PfiS3_ --------------------------
	.section	.text._Z19PolynomBackwardImplILi6ELi256ELi16EEvPKfiS1_iS1_PiS2_S2_PfiS3_,"ax",@progbits
	.align	128
        .global         _Z19PolynomBackwardImplILi6ELi256ELi16EEvPKfiS1_iS1_PiS2_S2_PfiS3_
        .type           _Z19PolynomBackwardImplILi6ELi256ELi16EEvPKfiS1_iS1_PiS2_S2_PfiS3_,@function
        .size           _Z19PolynomBackwardImplILi6ELi256ELi16EEvPKfiS1_iS1_PiS2_S2_PfiS3_,(.L_x_73 - _Z19PolynomBackwardImplILi6ELi256ELi16EEvPKfiS1_iS1_PiS2_S2_PfiS3_)
        .other          _Z19PolynomBackwardImplILi6ELi256ELi16EEvPKfiS1_iS1_PiS2_S2_PfiS3_,@"STO_CUDA_ENTRY STV_DEFAULT"
_Z19PolynomBackwardImplILi6ELi256ELi16EEvPKfiS1_iS1_PiS2_S2_PfiS3_:
.text._Z19PolynomBackwardImplILi6ELi256ELi16EEvPKfiS1_iS1_PiS2_S2_PfiS3_:
[----:B------:R-:W-:Y:S01]  /*0000*/  LDC R1, c[0x0][0x37c] ;  /* 0x0000df00ff017b82 */ /* 0x000fe20000000800 */
[----:B------:R-:W0:Y:S07]  /*0010*/  S2R R8, SR_TID.X ;  /* 0x0000000000087919 */ /* 0x000e2e0000002100 */
[----:B------:R-:W1:Y:S01]  /*0020*/  S2UR UR6, SR_CTAID.Y ;  /* 0x00000000000679c3 */ /* 0x000e620000002600 */
[----:B------:R-:W1:Y:S01]  /*0030*/  LDCU UR12, c[0x0][0x398] ;  /* 0x00007300ff0c77ac */ /* 0x000e620008000800 */
[----:B------:R-:W-:Y:S01]  /*0040*/  BSSY.RECONVERGENT B0, `(.L_x_0) ;  /* 0x000000e000007945 */ /* 0x000fe20003800200 */
[----:B------:R-:W-:-:S05]  /*0050*/  UMOV UR4, 0x400 ;  /* 0x0000040000047882 */ /* 0x000fca0000000000 */
[----:B------:R-:W2:Y:S08]  /*0060*/  LDC R3, c[0x0][0x388] ;  /* 0x0000e200ff037b82 */ /* 0x000eb00000000800 */
[----:B------:R-:W3:Y:S01]  /*0070*/  S2UR UR5, SR_CgaCtaId ;  /* 0x00000000000579c3 */ /* 0x000ee20000008800 */
[----:B-1----:R-:W-:Y:S01]  /*0080*/  UIMAD UR11, UR6, UR12, URZ ;  /* 0x0000000c060b72a4 */ /* 0x002fe2000f8e02ff */
[----:B0-----:R-:W-:Y:S01]  /*0090*/  MOV R0, R8 ;  /* 0x0000000800007202 */ /* 0x001fe20000000f00 */
[----:B--2---:R-:W-:-:S05]  /*00a0*/  IMAD R7, R3, UR6, RZ ;  /* 0x0000000603077c24 */ /* 0x004fca000f8e02ff */
[----:B------:R-:W-:Y:S01]  /*00b0*/  SHF.R.S32.HI R6, RZ, 0x1f, R7 ;  /* 0x0000001fff067819 */ /* 0x000fe20000011407 */
[----:B---3--:R-:W-:-:S12]  /*00c0*/  ULEA UR4, UR5, UR4, 0x18 ;  /* 0x0000000405047291 */ /* 0x008fd8000f8ec0ff */
.L_x_1:
[C---:B------:R-:W-:Y:S02]  /*00d0*/  LEA R2, R0.reuse, UR4, 0x2 ;  /* 0x0000000400027c11 */ /* 0x040fe4000f8e10ff */
[C---:B------:R-:W-:Y:S02]  /*00e0*/  ISETP.GE.U32.AND P0, PT, R0.reuse, 0xf00, PT ;  /* 0x00000f000000780c */ /* 0x040fe40003f06070 */
[----:B------:R-:W-:Y:S01]  /*00f0*/  IADD3 R0, PT, PT, R0, 0x100, RZ ;  /* 0x0000010000007810 */ /* 0x000fe20007ffe0ff */
[----:B------:R0:W-:Y:S10]  /*0100*/  STS [R2], RZ ;  /* 0x000000ff02007388 */ /* 0x0001f40000000800 */
[----:B0-----:R-:W-:Y:S05]  /*0110*/  @!P0 BRA `(.L_x_1) ;  /* 0xfffffffc00ec8947 */ /* 0x001fea000383ffff */
[----:B------:R-:W-:Y:S05]  /*0120*/  BSYNC.RECONVERGENT B0 ;  /* 0x0000000000007941 */ /* 0x000fea0003800200 */
.L_x_0:
[----:B------:R-:W-:Y:S01]  /*0130*/  IADD3 R0, PT, PT, R3, 0xff, RZ ;  /* 0x000000ff03007810 */ /* 0x000fe20007ffe0ff */
[----:B------:R-:W0:Y:S01]  /*0140*/  S2UR UR4, SR_CTAID.X ;  /* 0x00000000000479c3 */ /* 0x000e220000002500 */
[----:B------:R-:W1:Y:S01]  /*0150*/  LDCU UR5, c[0x0][0x3c8] ;  /* 0x00007900ff0577ac */ /* 0x000e620008000800 */
[----:B------:R-:W-:Y:S01]  /*0160*/  BSSY.RECONVERGENT B0, `(.L_x_2) ;  /* 0x0000285000007945 */ /* 0x000fe20003800200 */
[----:B------:R-:W-:Y:S01]  /*0170*/  SHF.R.S32.HI R3, RZ, 0x1f, R0 ;  /* 0x0000001fff037819 */ /* 0x000fe20000011400 */
[----:B------:R-:W2:Y:S03]  /*0180*/  LDCU.64 UR8, c[0x0][0x358] ;  /* 0x00006b00ff0877ac */ /* 0x000ea60008000a00 */
[----:B------:R-:W-:-:S04]  /*0190*/  LEA.HI R3, R3, R0, RZ, 0x8 ;  /* 0x0000000003037211 */ /* 0x000fc800078f40ff */
[----:B------:R-:W-:-:S04]  /*01a0*/  LOP3.LUT R0, R3, 0xffffff00, RZ, 0xc0, !PT ;  /* 0xffffff0003007812 */ /* 0x000fc800078ec0ff */
[-C--:B------:R-:W-:Y:S02]  /*01b0*/  IABS R10, R0.reuse ;  /* 0x00000000000a7213 */ /* 0x080fe40000000000 */
[----:B------:R-:W-:Y:S02]  /*01c0*/  IABS R9, R0 ;  /* 0x0000000000097213 */ /* 0x000fe40000000000 */
[----:B------:R-:W3:Y:S02]  /*01d0*/  I2F.RP R4, R10 ;  /* 0x0000000a00047306 */ /* 0x000ee40000209400 */
[----:B------:R-:W-:-:S06]  /*01e0*/  IADD3 R12, PT, PT, RZ, -R9, RZ ;  /* 0x80000009ff0c7210 */ /* 0x000fcc0007ffe0ff */
[----:B---3--:R-:W3:Y:S02]  /*01f0*/  MUFU.RCP R4, R4 ;  /* 0x0000000400047308 */ /* 0x008ee40000001000 */
[----:B---3--:R-:W-:-:S06]  /*0200*/  IADD3 R2, PT, PT, R4, 0xffffffe, RZ ;  /* 0x0ffffffe04027810 */ /* 0x008fcc0007ffe0ff */
[----:B------:R3:W4:Y:S02]  /*0210*/  F2I.FTZ.U32.TRUNC.NTZ R3, R2 ;  /* 0x0000000200037305 */ /* 0x000724000021f000 */
[----:B---3--:R-:W-:Y:S02]  /*0220*/  HFMA2 R2, -RZ, RZ, 0, 0 ;  /* 0x00000000ff027431 */ /* 0x008fe400000001ff */
[----:B----4-:R-:W-:-:S04]  /*0230*/  IMAD.MOV R5, RZ, RZ, -R3 ;  /* 0x000000ffff057224 */ /* 0x010fc800078e0a03 */
[----:B------:R-:W-:-:S04]  /*0240*/  IMAD R5, R5, R10, RZ ;  /* 0x0000000a05057224 */ /* 0x000fc800078e02ff */
[----:B------:R-:W-:Y:S01]  /*0250*/  IMAD.HI.U32 R3, R3, R5, R2 ;  /* 0x0000000503037227 */ /* 0x000fe200078e0002 */
[----:B------:R-:W-:Y:S01]  /*0260*/  LOP3.LUT R2, R0, 0x1000, RZ, 0x3c, !PT ;  /* 0x0000100000027812 */ /* 0x000fe200078e3cff */
[----:B------:R-:W-:Y:S03]  /*0270*/  BAR.SYNC.DEFER_BLOCKING 0x0 ;  /* 0x0000000000007b1d */ /* 0x000fe60000010000 */
[----:B------:R-:W-:Y:S01]  /*0280*/  ISETP.GE.AND P2, PT, R2, RZ, PT ;  /* 0x000000ff0200720c */ /* 0x000fe20003f46270 */
[----:B------:R-:W-:-:S04]  /*0290*/  IMAD.HI.U32 R5, R3, 0x1000, RZ ;  /* 0x0000100003057827 */ /* 0x000fc800078e00ff */
[----:B------:R-:W-:-:S05]  /*02a0*/  IMAD R3, R5, R12, 0x1000 ;  /* 0x0000100005037424 */ /* 0x000fca00078e020c */
[----:B------:R-:W-:-:S13]  /*02b0*/  ISETP.GT.U32.AND P1, PT, R10, R3, PT ;  /* 0x000000030a00720c */ /* 0x000fda0003f24070 */
[-C--:B------:R-:W-:Y:S02]  /*02c0*/  @!P1 IADD3 R3, PT, PT, R3, -R10.reuse, RZ ;  /* 0x8000000a03039210 */ /* 0x080fe40007ffe0ff */
[----:B------:R-:W-:Y:S02]  /*02d0*/  @!P1 IADD3 R5, PT, PT, R5, 0x1, RZ ;  /* 0x0000000105059810 */ /* 0x000fe40007ffe0ff */
[----:B------:R-:W-:Y:S02]  /*02e0*/  ISETP.GE.U32.AND P0, PT, R3, R10, PT ;  /* 0x0000000a0300720c */ /* 0x000fe40003f06070 */
[----:B------:R-:W-:-:S11]  /*02f0*/  ISETP.NE.AND P1, PT, R0, RZ, PT ;  /* 0x000000ff0000720c */ /* 0x000fd60003f25270 */
[----:B------:R-:W-:-:S05]  /*0300*/  @P0 VIADD R5, R5, 0x1 ;  /* 0x0000000105050836 */ /* 0x000fca0000000000 */
[----:B------:R-:W-:Y:S02]  /*0310*/  @!P2 IADD3 R5, PT, PT, -R5, RZ, RZ ;  /* 0x000000ff0505a210 */ /* 0x000fe40007ffe1ff */
[----:B------:R-:W-:-:S04]  /*0320*/  @!P1 LOP3.LUT R5, RZ, R0, RZ, 0x33, !PT ;  /* 0x00000000ff059212 */ /* 0x000fc800078e33ff */
[----:B------:R-:W3:Y:S01]  /*0330*/  I2F.U32.RP R0, R5 ;  /* 0x0000000500007306 */ /* 0x000ee20000209000 */
[----:B------:R-:W-:Y:S02]  /*0340*/  IADD3 R9, PT, PT, RZ, -R5, RZ ;  /* 0x80000005ff097210 */ /* 0x000fe40007ffe0ff */
[----:B------:R-:W-:-:S05]  /*0350*/  ISETP.NE.U32.AND P1, PT, R5, RZ, PT ;  /* 0x000000ff0500720c */ /* 0x000fca0003f25070 */
[----:B---3--:R-:W3:Y:S02]  /*0360*/  MUFU.RCP R0, R0 ;  /* 0x0000000000007308 */ /* 0x008ee40000001000 */
[----:B---3--:R-:W-:-:S06]  /*0370*/  IADD3 R2, PT, PT, R0, 0xffffffe, RZ ;  /* 0x0ffffffe00027810 */ /* 0x008fcc0007ffe0ff */
[----:B------:R3:W4:Y:S02]  /*0380*/  F2I.FTZ.U32.TRUNC.NTZ R3, R2 ;  /* 0x0000000200037305 */ /* 0x000724000021f000 */
[----:B---3--:R-:W-:Y:S01]  /*0390*/  MOV R2, RZ ;  /* 0x000000ff00027202 */ /* 0x008fe20000000f00 */
[----:B----4-:R-:W-:-:S04]  /*03a0*/  IMAD R9, R9, R3, RZ ;  /* 0x0000000309097224 */ /* 0x010fc800078e02ff */
[----:B------:R-:W-:Y:S02]  /*03b0*/  IMAD.HI.U32 R3, R3, R9, R2 ;  /* 0x0000000903037227 */ /* 0x000fe400078e0002 */
[----:B------:R-:W0:Y:S04]  /*03c0*/  LDC R9, c[0x0][0x370] ;  /* 0x0000dc00ff097b82 */ /* 0x000e280000000800 */
[----:B------:R-:W-:-:S04]  /*03d0*/  IMAD.HI.U32 R3, R3, R8, RZ ;  /* 0x0000000803037227 */ /* 0x000fc800078e00ff */
[----:B------:R-:W-:-:S04]  /*03e0*/  IMAD.MOV R3, RZ, RZ, -R3 ;  /* 0x000000ffff037224 */ /* 0x000fc800078e0a03 */
[----:B------:R-:W-:-:S05]  /*03f0*/  IMAD R4, R5, R3, R8 ;  /* 0x0000000305047224 */ /* 0x000fca00078e0208 */
[----:B------:R-:W-:Y:S01]  /*0400*/  ISETP.GE.U32.AND P0, PT, R4, R5, PT ;  /* 0x000000050400720c */ /* 0x000fe20003f06070 */
[----:B0-----:R-:W-:-:S05]  /*0410*/  IMAD R3, R9, UR4, R8 ;  /* 0x0000000409037c24 */ /* 0x001fca000f8e0208 */
[----:B-1----:R-:W-:-:S07]  /*0420*/  ISETP.GE.AND P2, PT, R3, UR5, PT ;  /* 0x0000000503007c0c */ /* 0x002fce000bf46270 */
[----:B------:R-:W-:-:S04]  /*0430*/  @P0 IADD3 R4, PT, PT, -R5, R4, RZ ;  /* 0x0000000405040210 */ /* 0x000fc80007ffe1ff */
[----:B------:R-:W-:-:S13]  /*0440*/  ISETP.GE.U32.AND P0, PT, R4, R5, PT ;  /* 0x000000050400720c */ /* 0x000fda0003f06070 */
[----:B------:R-:W-:Y:S02]  /*0450*/  @P0 IADD3 R4, PT, PT, -R5, R4, RZ ;  /* 0x0000000405040210 */ /* 0x000fe40007ffe1ff */
[----:B------:R-:W-:Y:S01]  /*0460*/  @!P1 LOP3.LUT R4, RZ, R5, RZ, 0x33, !PT ;  /* 0x00000005ff049212 */ /* 0x000fe200078e33ff */
[----:B--2---:R-:W-:Y:S06]  /*0470*/  @P2 BRA `(.L_x_3) ;  /* 0x00000024004c2947 */ /* 0x004fec0003800000 */
[----:B------:R-:W0:Y:S01]  /*0480*/  LDCU UR5, c[0x0][0x360] ;  /* 0x00006c00ff0577ac */ /* 0x000e220008000800 */
[----:B------:R-:W-:-:S06]  /*0490*/  ULOP3.LUT UR4, UR12, 0x7ffffffc, URZ, 0xc0, !UPT ;  /* 0x7ffffffc0c047892 */ /* 0x000fcc000f8ec0ff */
[----:B------:R-:W-:Y:S01]  /*04a0*/  IADD3 R0, PT, PT, RZ, -UR4, RZ ;  /* 0x80000004ff007c10 */ /* 0x000fe2000fffe0ff */
[----:B0-----:R-:W-:-:S07]  /*04b0*/  IMAD R2, R9, UR5, RZ ;  /* 0x0000000509027c24 */ /* 0x001fce000f8e02ff */
.L_x_49:
[----:B------:R-:W0:Y:S08]  /*04c0*/  LDC.64 R30, c[0x0][0x3a8] ;  /* 0x0000ea00ff1e7b82 */ /* 0x000e300000000a00 */
[----:B------:R-:W1:Y:S08]  /*04d0*/  LDC.64 R28, c[0x0][0x3b0] ;  /* 0x0000ec00ff1c7b82 */ /* 0x000e700000000a00 */
[----:B------:R-:W2:Y:S01]  /*04e0*/  LDC.64 R20, c[0x0][0x3b8] ;  /* 0x0000ee00ff147b82 */ /* 0x000ea20000000a00 */
[----:B0-----:R-:W-:-:S07]  /*04f0*/  IMAD.WIDE R30, R3, 0x4, R30 ;  /* 0x00000004031e7825 */ /* 0x001fce00078e021e */
[----:B------:R-:W0:Y:S01]  /*0500*/  LDC.64 R18, c[0x0][0x3c0] ;  /* 0x0000f000ff127b82 */ /* 0x000e220000000a00 */
[----:B------:R-:W3:Y:S01]  /*0510*/  LDG.E R26, desc[UR8][R30.64] ;  /* 0x000000081e1a7981 */ /* 0x000ee2000c1e1900 */
[----:B-1----:R-:W-:-:S06]  /*0520*/  IMAD.WIDE R28, R3, 0x4, R28 ;  /* 0x00000004031c7825 */ /* 0x002fcc00078e021c */
[----:B------:R-:W2:Y:S01]  /*0530*/  LDG.E R29, desc[UR8][R28.64] ;  /* 0x000000081c1d7981 */ /* 0x000ea2000c1e1900 */
[----:B------:R-:W-:Y:S01]  /*0540*/  BSSY.RECONVERGENT B1, `(.L_x_4) ;  /* 0x000003a000017945 */ /* 0x000fe20003800200 */
[----:B------:R-:W-:Y:S01]  /*0550*/  HFMA2 R27, -RZ, RZ, 0, 0 ;  /* 0x00000000ff1b7431 */ /* 0x000fe200000001ff */
[----:B---3--:R-:W-:Y:S01]  /*0560*/  ISETP.GT.AND P0, PT, R26, RZ, PT ;  /* 0x000000ff1a00720c */ /* 0x008fe20003f04270 */
[----:B--2---:R-:W-:-:S04]  /*0570*/  IMAD.WIDE R20, R29, 0x4, R20 ;  /* 0x000000041d147825 */ /* 0x004fc800078e0214 */
[----:B0-----:R-:W-:-:S08]  /*0580*/  IMAD.WIDE R18, R29, 0x4, R18 ;  /* 0x000000041d127825 */ /* 0x001fd000078e0212 */
[----:B------:R-:W-:Y:S05]  /*0590*/  @!P0 BRA `(.L_x_5) ;  /* 0x0000000000d08947 */ /* 0x000fea0003800000 */
[----:B------:R-:W2:Y:S01]  /*05a0*/  LDG.E.CONSTANT R9, desc[UR8][R20.64] ;  /* 0x0000000814097981 */ /* 0x000ea2000c1e9900 */
[----:B------:R-:W0:Y:S01]  /*05b0*/  LDCU.64 UR4, c[0x0][0x380] ;  /* 0x00007000ff0477ac */ /* 0x000e220008000a00 */
[----:B--2---:R-:W-:-:S04]  /*05c0*/  IADD3 R10, P0, PT, R7, R9, RZ ;  /* 0x00000009070a7210 */ /* 0x004fc80007f1e0ff */
[----:B------:R-:W-:Y:S02]  /*05d0*/  LEA.HI.X.SX32 R25, R9, R6, 0x1, P0 ;  /* 0x0000000609197211 */ /* 0x000fe400000f0eff */
[----:B0-----:R-:W-:-:S04]  /*05e0*/  LEA R28, P0, R10, UR4, 0x2 ;  /* 0x000000040a1c7c11 */ /* 0x001fc8000f8010ff */
[----:B------:R-:W-:Y:S02]  /*05f0*/  LEA.HI.X R29, R10, UR5, R25, 0x2, P0 ;  /* 0x000000050a1d7c11 */ /* 0x000fe400080f1419 */
[----:B------:R-:W2:Y:S04]  /*0600*/  LDG.E.CONSTANT R10, desc[UR8][R18.64] ;  /* 0x00000008120a7981 */ /* 0x000ea8000c1e9900 */
[----:B------:R-:W2:Y:S01]  /*0610*/  LDG.E.CONSTANT R29, desc[UR8][R28.64] ;  /* 0x000000081c1d7981 */ /* 0x000ea2000c1e9900 */
[----:B------:R-:W-:Y:S01]  /*0620*/  IMAD.MOV.U32 R25, RZ, RZ, 0x3bbb989d ;  /* 0x3bbb989dff197424 */ /* 0x000fe200078e00ff */
[----:B------:R-:W-:Y:S01]  /*0630*/  MOV R30, 0x437c0000 ;  /* 0x437c0000001e7802 */ /* 0x000fe20000000f00 */
[----:B------:R-:W-:Y:S01]  /*0640*/  BSSY.RECONVERGENT B2, `(.L_x_6) ;  /* 0x0000027000027945 */ /* 0x000fe20003800200 */
[----:B--2---:R-:W-:-:S04]  /*0650*/  FADD R10, -R10, R29 ;  /* 0x0000001d0a0a7221 */ /* 0x004fc80000000100 */
[C---:B------:R-:W-:Y:S01]  /*0660*/  FFMA.SAT R25, R10.reuse, -R25, 0.5 ;  /* 0x3f0000000a197423 */ /* 0x040fe20000002819 */
[----:B------:R-:W-:-:S03]  /*0670*/  FADD R29, -R10, -RZ ;  /* 0x800000ff0a1d7221 */ /* 0x000fc60000000100 */
[----:B------:R-:W-:-:S04]  /*0680*/  FFMA.RM R25, R25, R30, 12582913 ;  /* 0x4b40000119197423 */ /* 0x000fc8000000401e */
[C---:B------:R-:W-:Y:S01]  /*0690*/  FADD R27, R25.reuse, -12583039 ;  /* 0xcb40007f191b7421 */ /* 0x040fe20000000000 */
[----:B------:R-:W-:-:S03]  /*06a0*/  SHF.L.U32 R25, R25, 0x17, RZ ;  /* 0x0000001719197819 */ /* 0x000fc600000006ff */
[----:B------:R-:W-:-:S04]  /*06b0*/  FFMA R27, R10, -1.4426950216293334961, -R27 ;  /* 0xbfb8aa3b0a1b7823 */ /* 0x000fc8000000081b */
[----:B------:R-:W-:-:S04]  /*06c0*/  FFMA R27, R10, -1.925963033500011079e-08, R27 ;  /* 0xb2a570600a1b7823 */ /* 0x000fc8000000001b */
[----:B------:R-:W0:Y:S02]  /*06d0*/  MUFU.EX2 R30, R27 ;  /* 0x0000001b001e7308 */ /* 0x000e240000000800 */
[----:B0-----:R-:W-:-:S05]  /*06e0*/  FFMA R25, R25, R30, 1 ;  /* 0x3f80000019197423 */ /* 0x001fca000000001e */
[----:B------:R-:W-:-:S13]  /*06f0*/  FSETP.NE.AND P0, PT, |R25|, +INF , PT ;  /* 0x7f8000001900780b */ /* 0x000fda0003f05200 */
[----:B------:R-:W-:Y:S05]  /*0700*/  @!P0 BRA `(.L_x_7) ;  /* 0x0000000000688947 */ /* 0x000fea0003800000 */
[----:B------:R-:W-:Y:S01]  /*0710*/  FSETP.GEU.AND P0, PT, R25, 1.175494350822287508e-38, PT ;  /* 0x008000001900780b */ /* 0x000fe20003f0e000 */
[----:B------:R-:W-:-:S03]  /*0720*/  IMAD.MOV.U32 R30, RZ, RZ, 0x3e055027 ;  /* 0x3e055027ff1e7424 */ /* 0x000fc600078e00ff */
[----:B------:R-:W-:-:S09]  /*0730*/  FSEL R29, RZ, -23, P0 ;  /* 0xc1b80000ff1d7808 */ /* 0x000fd20000000000 */
[----:B------:R-:W-:-:S05]  /*0740*/  @!P0 FMUL R25, R25, 8388608 ;  /* 0x4b00000019198820 */ /* 0x000fca0000400000 */
[C---:B------:R-:W-:Y:S02]  /*0750*/  IADD3 R28, PT, PT, R25.reuse, -0x3f2aaaab, RZ ;  /* 0xc0d55555191c7810 */ /* 0x040fe40007ffe0ff */
[C---:B------:R-:W-:Y:S02]  /*0760*/  ISETP.GT.U32.AND P0, PT, R25.reuse, 0x7f7fffff, PT ;  /* 0x7f7fffff1900780c */ /* 0x040fe40003f04070 */
[----:B------:R-:W-:Y:S02]  /*0770*/  LOP3.LUT R28, R28, 0xff800000, RZ, 0xc0, !PT ;  /* 0xff8000001c1c7812 */ /* 0x000fe400078ec0ff */
[C---:B------:R-:W-:Y:S02]  /*0780*/  FSETP.NEU.AND P1, PT, R25.reuse, RZ, PT ;  /* 0x000000ff1900720b */ /* 0x040fe40003f2d000 */
[-C--:B------:R-:W-:Y:S02]  /*0790*/  IADD3 R27, PT, PT, R25, -R28.reuse, RZ ;  /* 0x8000001c191b7210 */ /* 0x080fe40007ffe0ff */
[----:B------:R-:W-:-:S03]  /*07a0*/  I2FP.F32.S32 R28, R28 ;  /* 0x0000001c001c7245 */ /* 0x000fc60000201400 */
[----:B------:R-:W-:Y:S02]  /*07b0*/  FADD R27, R27, -1 ;  /* 0xbf8000001b1b7421 */ /* 0x000fe40000000000 */
[----:B------:R-:W-:Y:S02]  /*07c0*/  FFMA R28, R28, 1.1920928955078125e-07, R29 ;  /* 0x340000001c1c7823 */ /* 0x000fe4000000001d */
[----:B------:R-:W-:-:S04]  /*07d0*/  FFMA R30, R27, -R30, 0.14084610342979431152 ;  /* 0x3e1039f61b1e7423 */ /* 0x000fc8000000081e */
[----:B------:R-:W-:-:S04]  /*07e0*/  FFMA R30, R27, R30, -0.12148627638816833496 ;  /* 0xbdf8cdcc1b1e7423 */ /* 0x000fc8000000001e */
[----:B------:R-:W-:-:S04]  /*07f0*/  FFMA R30, R27, R30, 0.13980610668659210205 ;  /* 0x3e0f29551b1e7423 */ /* 0x000fc8000000001e */
[----:B------:R-:W-:-:S04]  /*0800*/  FFMA R30, R27, R30, -0.16684235632419586182 ;  /* 0xbe2ad8b91b1e7423 */ /* 0x000fc8000000001e */
[----:B------:R-:W-:-:S04]  /*0810*/  FFMA R30, R27, R30, 0.20012299716472625732 ;  /* 0x3e4ced0b1b1e7423 */ /* 0x000fc8000000001e */
[----:B------:R-:W-:-:S04]  /*0820*/  FFMA R30, R27, R30, -0.24999669194221496582 ;  /* 0xbe7fff221b1e7423 */ /* 0x000fc8000000001e */
[----:B------:R-:W-:-:S04]  /*0830*/  FFMA R30, R27, R30, 0.33333182334899902344 ;  /* 0x3eaaaa781b1e7423 */ /* 0x000fc8000000001e */
[----:B------:R-:W-:-:S04]  /*0840*/  FFMA R30, R27, R30, -0.5 ;  /* 0xbf0000001b1e7423 */ /* 0x000fc8000000001e */
[----:B------:R-:W-:-:S04]  /*0850*/  FMUL R30, R27, R30 ;  /* 0x0000001e1b1e7220 */ /* 0x000fc80000400000 */
[----:B------:R-:W-:Y:S01]  /*0860*/  FFMA R27, R27, R30, R27 ;  /* 0x0000001e1b1b7223 */ /* 0x000fe2000000001b */
[----:B------:R-:W-:-:S03]  /*0870*/  MOV R30, 0x7f800000 ;  /* 0x7f800000001e7802 */ /* 0x000fc60000000f00 */
[----:B------:R-:W-:Y:S02]  /*0880*/  FFMA R27, R28, 0.69314718246459960938, R27 ;  /* 0x3f3172181c1b7823 */ /* 0x000fe4000000001b */
[----:B------:R-:W-:-:S05]  /*0890*/  @P0 FFMA R27, R25, R30, +INF ;  /* 0x7f800000191b0423 */ /* 0x000fca000000001e */
[----:B------:R-:W-:-:S07]  /*08a0*/  FSEL R29, R27, -INF , P1 ;  /* 0xff8000001b1d7808 */ /* 0x000fce0000800000 */
.L_x_7:
[----:B------:R-:W-:Y:S05]  /*08b0*/  BSYNC.RECONVERGENT B2 ;  /* 0x0000000000027941 */ /* 0x000fea0003800200 */
.L_x_6:
[--C-:B------:R-:W-:Y:S01]  /*08c0*/  FADD R10, -R10, -R29.reuse ;  /* 0x8000001d0a0a7221 */ /* 0x100fe20000000100 */
[----:B------:R-:W-:-:S07]  /*08d0*/  FADD R27, RZ, R29 ;  /* 0x0000001dff1b7221 */ /* 0x000fce0000000000 */
.L_x_5:
[----:B------:R-:W-:Y:S05]  /*08e0*/  BSYNC.RECONVERGENT B1 ;  /* 0x0000000000017941 */ /* 0x000fea0003800200 */
.L_x_4:
[----:B------:R-:W-:Y:S01]  /*08f0*/  ISETP.GE.AND P0, PT, R26, 0x2, PT ;  /* 0x000000021a00780c */ /* 0x000fe20003f06270 */
[----:B------:R-:W-:-:S12]  /*0900*/  BSSY.RECONVERGENT B1, `(.L_x_8) ;  /* 0x0000036000017945 */ /* 0x000fd80003800200 */
        /* <DEDUP_REMOVED lines=9> */
[----:B------:R-:W-:Y:S01]  /*09a0*/  HFMA2 R25, -RZ, RZ, 0.96630859375, -0.0022525787353515625 ;  /* 0x3bbb989dff197431 */ /* 0x000fe200000001ff */
        /* <DEDUP_REMOVED lines=14> */
[----:B------:R-:W-:Y:S02]  /*0a90*/  FSETP.GEU.AND P1, PT, R25, 1.175494350822287508e-38, PT ;  /* 0x008000001900780b */ /* 0x000fe40003f2e000 */
[----:B------:R-:W-:-:S11]  /*0aa0*/  MOV R29, 0x3e055027 ;  /* 0x3e055027001d7802 */ /* 0x000fd60000000f00 */
[----:B------:R-:W-:-:S04]  /*0ab0*/  @!P1 FMUL R25, R25, 8388608 ;  /* 0x4b00000019199820 */ /* 0x000fc80000400000 */
[C---:B------:R-:W-:Y:S01]  /*0ac0*/  VIADD R30, R25.reuse, 0xc0d55555 ;  /* 0xc0d55555191e7836 */ /* 0x040fe20000000000 */
[----:B------:R-:W-:-:S04]  /*0ad0*/  FSETP.NEU.AND P2, PT, R25, RZ, PT ;  /* 0x000000ff1900720b */ /* 0x000fc80003f4d000 */
[----:B------:R-:W-:-:S04]  /*0ae0*/  LOP3.LUT R30, R30, 0xff800000, RZ, 0xc0, !PT ;  /* 0xff8000001e1e7812 */ /* 0x000fc800078ec0ff */
[-C--:B------:R-:W-:Y:S02]  /*0af0*/  IADD3 R28, PT, PT, R25, -R30.reuse, RZ ;  /* 0x8000001e191c7210 */ /* 0x080fe40007ffe0ff */
[----:B------:R-:W-:-:S03]  /*0b00*/  I2FP.F32.S32 R30, R30 ;  /* 0x0000001e001e7245 */ /* 0x000fc60000201400 */
[----:B------:R-:W-:-:S04]  /*0b10*/  FADD R28, R28, -1 ;  /* 0xbf8000001c1c7421 */ /* 0x000fc80000000000 */
[----:B------:R-:W-:-:S04]  /*0b20*/  FFMA R29, R28, -R29, 0.14084610342979431152 ;  /* 0x3e1039f61c1d7423 */ /* 0x000fc8000000081d */
[----:B------:R-:W-:-:S04]  /*0b30*/  FFMA R29, R28, R29, -0.12148627638816833496 ;  /* 0xbdf8cdcc1c1d7423 */ /* 0x000fc8000000001d */
[----:B------:R-:W-:-:S04]  /*0b40*/  FFMA R29, R28, R29, 0.13980610668659210205 ;  /* 0x3e0f29551c1d7423 */ /* 0x000fc8000000001d */
[----:B------:R-:W-:-:S04]  /*0b50*/  FFMA R29, R28, R29, -0.16684235632419586182 ;  /* 0xbe2ad8b91c1d7423 */ /* 0x000fc8000000001d */
[----:B------:R-:W-:-:S04]  /*0b60*/  FFMA R29, R28, R29, 0.20012299716472625732 ;  /* 0x3e4ced0b1c1d7423 */ /* 0x000fc8000000001d */
[----:B------:R-:W-:-:S04]  /*0b70*/  FFMA R29, R28, R29, -0.24999669194221496582 ;  /* 0xbe7fff221c1d7423 */ /* 0x000fc8000000001d */
[----:B------:R-:W-:-:S04]  /*0b80*/  FFMA R29, R28, R29, 0.33333182334899902344 ;  /* 0x3eaaaa781c1d7423 */ /* 0x000fc8000000001d */
[C---:B------:R-:W-:Y:S01]  /*0b90*/  FFMA R31, R28.reuse, R29, -0.5 ;  /* 0xbf0000001c1f7423 */ /* 0x040fe2000000001d */
[----:B------:R-:W-:Y:S02]  /*0ba0*/  FSEL R29, RZ, -23, P1 ;  /* 0xc1b80000ff1d7808 */ /* 0x000fe40000800000 */
[----:B------:R-:W-:Y:S01]  /*0bb0*/  ISETP.GT.U32.AND P1, PT, R25, 0x7f7fffff, PT ;  /* 0x7f7fffff1900780c */ /* 0x000fe20003f24070 */
[----:B------:R-:W-:Y:S02]  /*0bc0*/  FMUL R31, R28, R31 ;  /* 0x0000001f1c1f7220 */ /* 0x000fe40000400000 */
[----:B------:R-:W-:Y:S01]  /*0bd0*/  FFMA R29, R30, 1.1920928955078125e-07, R29 ;  /* 0x340000001e1d7823 */ /* 0x000fe2000000001d */
[----:B------:R-:W-:Y:S01]  /*0be0*/  MOV R30, 0x7f800000 ;  /* 0x7f800000001e7802 */ /* 0x000fe20000000f00 */
[----:B------:R-:W-:-:S04]  /*0bf0*/  FFMA R28, R28, R31, R28 ;  /* 0x0000001f1c1c7223 */ /* 0x000fc8000000001c */
[----:B------:R-:W-:-:S04]  /*0c00*/  FFMA R28, R29, 0.69314718246459960938, R28 ;  /* 0x3f3172181d1c7823 */ /* 0x000fc8000000001c */
[----:B------:R-:W-:-:S05]  /*0c10*/  @P1 FFMA R28, R25, R30, +INF ;  /* 0x7f800000191c1423 */ /* 0x000fca000000001e */
[----:B------:R-:W-:-:S07]  /*0c20*/  FSEL R28, R28, -INF , P2 ;  /* 0xff8000001c1c7808 */ /* 0x000fce0001000000 */
.L_x_11:
[----:B------:R-:W-:Y:S05]  /*0c30*/  BSYNC.RECONVERGENT B2 ;  /* 0x0000000000027941 */ /* 0x000fea0003800200 */
.L_x_10:
[--C-:B------:R-:W-:Y:S01]  /*0c40*/  FADD R27, R27, R28.reuse ;  /* 0x0000001c1b1b7221 */ /* 0x100fe20000000000 */
[----:B------:R-:W-:-:S07]  /*0c50*/  FADD R12, -R12, -R28 ;  /* 0x8000001c0c0c7221 */ /* 0x000fce0000000100 */
.L_x_9:
[----:B------:R-:W-:Y:S05]  /*0c60*/  BSYNC.RECONVERGENT B1 ;  /* 0x0000000000017941 */ /* 0x000fea0003800200 */
.L_x_8:
        /* <DEDUP_REMOVED lines=11> */
[----:B------:R-:W-:Y:S02]  /*0d20*/  HFMA2 R25, -RZ, RZ, 0.96630859375, -0.0022525787353515625 ;  /* 0x3bbb989dff197431 */ /* 0x000fe400000001ff */
[----:B------:R-:W-:Y:S01]  /*0d30*/  IMAD.MOV.U32 R30, RZ, RZ, 0x437c0000 ;  /* 0x437c0000ff1e7424 */ /* 0x000fe200078e00ff */
        /* <DEDUP_REMOVED lines=15> */
[----:B------:R-:W-:-:S05]  /*0e30*/  @!P2 FMUL R25, R25, 8388608 ;  /* 0x4b0000001919a820 */ /* 0x000fca0000400000 */
[C---:B------:R-:W-:Y:S02]  /*0e40*/  IADD3 R30, PT, PT, R25.reuse, -0x3f2aaaab, RZ ;  /* 0xc0d55555191e7810 */ /* 0x040fe40007ffe0ff */
[----:B------:R-:W-:Y:S02]  /*0e50*/  FSETP.NEU.AND P3, PT, R25, RZ, PT ;  /* 0x000000ff1900720b */ /* 0x000fe40003f6d000 */
        /* <DEDUP_REMOVED lines=21> */
.L_x_15:
[----:B------:R-:W-:Y:S05]  /*0fb0*/  BSYNC.RECONVERGENT B2 ;  /* 0x0000000000027941 */ /* 0x000fea0003800200 */
.L_x_14:
[--C-:B------:R-:W-:Y:S01]  /*0fc0*/  FADD R27, R27, R28.reuse ;  /* 0x0000001c1b1b7221 */ /* 0x100fe20000000000 */
[----:B------:R-:W-:-:S07]  /*0fd0*/  FADD R14, -R14, -R28 ;  /* 0x8000001c0e0e7221 */ /* 0x000fce0000000100 */
.L_x_13:
[----:B------:R-:W-:Y:S05]  /*0fe0*/  BSYNC.RECONVERGENT B1 ;  /* 0x0000000000017941 */ /* 0x000fea0003800200 */
.L_x_12:
        /* <DEDUP_REMOVED lines=27> */
[----:B------:R-:W-:-:S12]  /*11a0*/  HFMA2 R29, -RZ, RZ, 1.5048828125, 33.21875 ;  /* 0x3e055027ff1d7431 */ /* 0x000fd800000001ff */
        /* <DEDUP_REMOVED lines=19> */
[----:B------:R-:W-:Y:S02]  /*12e0*/  IMAD.MOV.U32 R30, RZ, RZ, 0x7f800000 ;  /* 0x7f800000ff1e7424 */ /* 0x000fe400078e00ff */
[----:B------:R-:W-:-:S04]  /*12f0*/  FFMA R28, R28, R31, R28 ;  /* 0x0000001f1c1c7223 */ /* 0x000fc8000000001c */
[----:B------:R-:W-:-:S03]  /*1300*/  FFMA R28, R29, 0.69314718246459960938, R28 ;  /* 0x3f3172181d1c7823 */ /* 0x000fc6000000001c */
[----:B------:R-:W-:-:S05]  /*1310*/  @P3 FFMA R28, R25, R30, +INF ;  /* 0x7f800000191c3423 */ /* 0x000fca000000001e */
[----:B------:R-:W-:-:S07]  /*1320*/  FSEL R28, R28, -INF , P4 ;  /* 0xff8000001c1c7808 */ /* 0x000fce0002000000 */
.L_x_19:
[----:B------:R-:W-:Y:S05]  /*1330*/  BSYNC.RECONVERGENT B2 ;  /* 0x0000000000027941 */ /* 0x000fea0003800200 */
.L_x_18:
[--C-:B------:R-:W-:Y:S01]  /*1340*/  FADD R27, R27, R28.reuse ;  /* 0x0000001c1b1b7221 */ /* 0x100fe20000000000 */
[----:B------:R-:W-:-:S07]  /*1350*/  FADD R16, -R16, -R28 ;  /* 0x8000001c10107221 */ /* 0x000fce0000000100 */
.L_x_17:
[----:B------:R-:W-:Y:S05]  /*1360*/  BSYNC.RECONVERGENT B1 ;  /* 0x0000000000017941 */ /* 0x000fea0003800200 */
.L_x_16:
        /* <DEDUP_REMOVED lines=11> */
[----:B------:R-:W-:Y:S01]  /*1420*/  HFMA2 R30, -RZ, RZ, 3.7421875, 0 ;  /* 0x437c0000ff1e7431 */ /* 0x000fe200000001ff */
        /* <DEDUP_REMOVED lines=15> */
[----:B------:R-:W-:-:S12]  /*1520*/  IMAD.MOV.U32 R29, RZ, RZ, 0x3e055027 ;  /* 0x3e055027ff1d7424 */ /* 0x000fd800078e00ff */
        /* <DEDUP_REMOVED lines=24> */
.L_x_23:
[----:B------:R-:W-:Y:S05]  /*16b0*/  BSYNC.RECONVERGENT B2 ;  /* 0x0000000000027941 */ /* 0x000fea0003800200 */
.L_x_22:
[--C-:B------:R-:W-:Y:S01]  /*16c0*/  FADD R27, R27, R28.reuse ;  /* 0x0000001c1b1b7221 */ /* 0x100fe20000000000 */
[----:B------:R-:W-:-:S07]  /*16d0*/  FADD R22, -R22, -R28 ;  /* 0x8000001c16167221 */ /* 0x000fce0000000100 */
.L_x_21:
[----:B------:R-:W-:Y:S05]  /*16e0*/  BSYNC.RECONVERGENT B1 ;  /* 0x0000000000017941 */ /* 0x000fea0003800200 */
.L_x_20:
        /* <DEDUP_REMOVED lines=21> */
[----:B------:R-:W-:-:S06]  /*1840*/  FFMA R21, R28, -1.925963033500011079e-08, R21 ;  /* 0xb2a570601c157823 */ /* 0x000fcc0000000015 */
        /* <DEDUP_REMOVED lines=9> */
[----:B------:R-:W-:-:S05]  /*18e0*/  LOP3.LUT R21, R19, 0xff800000, RZ, 0xc0, !PT ;  /* 0xff80000013157812 */ /* 0x000fca00078ec0ff */
[----:B------:R-:W-:Y:S01]  /*18f0*/  IMAD.IADD R19, R18, 0x1, -R21 ;  /* 0x0000000112137824 */ /* 0x000fe200078e0a15 */
        /* <DEDUP_REMOVED lines=19> */
.L_x_27:
[----:B------:R-:W-:Y:S05]  /*1a30*/  BSYNC.RECONVERGENT B2 ;  /* 0x0000000000027941 */ /* 0x000fea0003800200 */
.L_x_26:
[--C-:B------:R-:W-:Y:S01]  /*1a40*/  FADD R27, R27, R24.reuse ;  /* 0x000000181b1b7221 */ /* 0x100fe20000000000 */
[----:B------:R-:W-:-:S07]  /*1a50*/  FADD R24, -R28, -R24 ;  /* 0x800000181c187221 */ /* 0x000fce0000000100 */
.L_x_25:
[----:B------:R-:W-:Y:S05]  /*1a60*/  BSYNC.RECONVERGENT B1 ;  /* 0x0000000000017941 */ /* 0x000fea0003800200 */
.L_x_24:
[----:B------:R-:W0:Y:S01]  /*1a70*/  LDCU UR4, c[0x0][0x398] ;  /* 0x00007300ff0477ac */ /* 0x000e220008000800 */
[----:B------:R-:W-:Y:S01]  /*1a80*/  MOV R25, RZ ;  /* 0x000000ff00197202 */ /* 0x000fe20000000f00 */
[----:B0-----:R-:W-:-:S09]  /*1a90*/  UISETP.GT.AND UP0, UPT, UR4, URZ, UPT ;  /* 0x000000ff0400728c */ /* 0x001fd2000bf04270 */
[----:B------:R-:W-:Y:S05]  /*1aa0*/  BRA.U !UP0, `(.L_x_28) ;  /* 0x0000000508247547 */ /* 0x000fea000b800000 */
[----:B------:R-:W-:Y:S02]  /*1ab0*/  UISETP.GE.U32.AND UP0, UPT, UR4, 0x4, UPT ;  /* 0x000000040400788c */ /* 0x000fe4000bf06070 */
[----:B------:R-:W-:Y:S02]  /*1ac0*/  IMAD R28, R3, UR4, RZ ;  /* 0x00000004031c7c24 */ /* 0x000fe4000f8e02ff */
[----:B------:R-:W-:Y:S01]  /*1ad0*/  HFMA2 R25, -RZ, RZ, 0, 0 ;  /* 0x00000000ff197431 */ /* 0x000fe200000001ff */
[----:B------:R-:W-:Y:S02]  /*1ae0*/  UMOV UR4, URZ ;  /* 0x000000ff00047c82 */ /* 0x000fe40008000000 */
[----:B------:R-:W-:Y:S02]  /*1af0*/  SHF.R.S32.HI R29, RZ, 0x1f, R28 ;  /* 0x0000001fff1d7819 */ /* 0x000fe4000001141c */
[----:B------:R-:W-:Y:S05]  /*1b00*/  BRA.U !UP0, `(.L_x_29) ;  /* 0x0000000108987547 */ /* 0x000fea000b800000 */
[----:B------:R-:W0:Y:S01]  /*1b10*/  LDCU.64 UR4, c[0x0][0x390] ;  /* 0x00007200ff0477ac */ /* 0x000e220008000a00 */
[----:B------:R-:W-:Y:S01]  /*1b20*/  MOV R25, RZ ;  /* 0x000000ff00197202 */ /* 0x000fe20000000f00 */
[----:B------:R-:W-:Y:S01]  /*1b30*/  IMAD.MOV.U32 R30, RZ, RZ, R0 ;  /* 0x000000ffff1e7224 */ /* 0x000fe200078e0000 */
[----:B------:R-:W1:Y:S01]  /*1b40*/  LDCU.64 UR14, c[0x0][0x3a0] ;  /* 0x00007400ff0e77ac */ /* 0x000e620008000a00 */
[----:B------:R-:W-:Y:S02]  /*1b50*/  USHF.R.S32.HI UR6, URZ, 0x1f, UR11 ;  /* 0x0000001fff067899 */ /* 0x000fe4000801140b */
[----:B0-----:R-:W-:-:S04]  /*1b60*/  ULEA UR4, UP0, UR11, UR4, 0x2 ;  /* 0x000000040b047291 */ /* 0x001fc8000f8010ff */
[----:B------:R-:W-:Y:S01]  /*1b70*/  ULEA.HI.X UR5, UR11, UR5, UR6, 0x2, UP0 ;  /* 0x000000050b057291 */ /* 0x000fe200080f1406 */
[----:B-1----:R-:W-:Y:S01]  /*1b80*/  LEA R31, P5, R28, UR14, 0x2 ;  /* 0x0000000e1c1f7c11 */ /* 0x002fe2000f8a10ff */
[----:B------:R-:W-:-:S03]  /*1b90*/  UIADD3 UR4, UP0, UPT, UR4, 0x8, URZ ;  /* 0x0000000804047890 */ /* 0x000fc6000ff1e0ff */
[----:B------:R-:W-:Y:S01]  /*1ba0*/  LEA.HI.X R32, R28, UR15, R29, 0x2, P5 ;  /* 0x0000000f1c207c11 */ /* 0x000fe2000a8f141d */
[----:B------:R-:W-:Y:S02]  /*1bb0*/  UIADD3.X UR5, UPT, UPT, URZ, UR5, URZ, UP0, !UPT ;  /* 0x00000005ff057290 */ /* 0x000fe400087fe4ff */
[----:B------:R-:W-:-:S04]  /*1bc0*/  MOV R33, UR4 ;  /* 0x0000000400217c02 */ /* 0x000fc80008000f00 */
[----:B------:R-:W-:-:S07]  /*1bd0*/  MOV R34, UR5 ;  /* 0x0000000500227c02 */ /* 0x000fce0008000f00 */
.L_x_30:
[----:B------:R-:W-:Y:S01]  /*1be0*/  MOV R20, R33 ;  /* 0x0000002100147202 */ /* 0x000fe20000000f00 */
[----:B------:R-:W-:Y:S01]  /*1bf0*/  IMAD.MOV.U32 R19, RZ, RZ, R32 ;  /* 0x000000ffff137224 */ /* 0x000fe200078e0020 */
[----:B------:R-:W-:Y:S02]  /*1c00*/  MOV R21, R34 ;  /* 0x0000002200157202 */ /* 0x000fe40000000f00 */
[----:B------:R-:W-:-:S03]  /*1c10*/  MOV R18, R31 ;  /* 0x0000001f00127202 */ /* 0x000fc60000000f00 */
[----:B------:R-:W2:Y:S04]  /*1c20*/  LDG.E.CONSTANT R31, desc[UR8][R20.64+-0x8] ;  /* 0xfffff808141f7981 */ /* 0x000ea8000c1e9900 */
[----:B------:R-:W2:Y:S04]  /*1c30*/  LDG.E.CONSTANT R32, desc[UR8][R18.64] ;  /* 0x0000000812207981 */ /* 0x000ea8000c1e9900 */
[----:B------:R-:W3:Y:S04]  /*1c40*/  LDG.E.CONSTANT R34, desc[UR8][R18.64+0x4] ;  /* 0x0000040812227981 */ /* 0x000ee8000c1e9900 */
[----:B------:R-:W3:Y:S04]  /*1c50*/  LDG.E.CONSTANT R33, desc[UR8][R20.64+-0x4] ;  /* 0xfffffc0814217981 */ /* 0x000ee8000c1e9900 */
[----:B------:R-:W4:Y:S04]  /*1c60*/  LDG.E.CONSTANT R36, desc[UR8][R18.64+0x8] ;  /* 0x0000080812247981 */ /* 0x000f28000c1e9900 */
[----:B------:R-:W4:Y:S01]  /*1c70*/  LDG.E.CONSTANT R35, desc[UR8][R20.64] ;  /* 0x0000000814237981 */ /* 0x000f22000c1e9900 */
[----:B------:R-:W-:Y:S01]  /*1c80*/  IADD3 R30, PT, PT, R30, 0x4, RZ ;  /* 0x000000041e1e7810 */ /* 0x000fe20007ffe0ff */
[----:B--2---:R-:W-:-:S02]  /*1c90*/  FFMA R31, R32, R31, R25 ;  /* 0x0000001f201f7223 */ /* 0x004fc40000000019 */
[----:B------:R-:W2:Y:S04]  /*1ca0*/  LDG.E.CONSTANT R25, desc[UR8][R18.64+0xc] ;  /* 0x00000c0812197981 */ /* 0x000ea8000c1e9900 */
[----:B------:R-:W2:Y:S01]  /*1cb0*/  LDG.E.CONSTANT R32, desc[UR8][R20.64+0x4] ;  /* 0x0000040814207981 */ /* 0x000ea2000c1e9900 */
[----:B---3--:R-:W-:Y:S01]  /*1cc0*/  FFMA R31, R34, R33, R31 ;  /* 0x00000021221f7223 */ /* 0x008fe2000000001f */
[----:B------:R-:W-:-:S04]  /*1cd0*/  IADD3 R33, P5, PT, R20, 0x10, RZ ;  /* 0x0000001014217810 */ /* 0x000fc80007fbe0ff */
[----:B------:R-:W-:Y:S02]  /*1ce0*/  IADD3.X R34, PT, PT, RZ, R21, RZ, P5, !PT ;  /* 0x00000015ff227210 */ /* 0x000fe40002ffe4ff */
[----:B------:R-:W-:Y:S01]  /*1cf0*/  ISETP.NE.AND P5, PT, R30, RZ, PT ;  /* 0x000000ff1e00720c */ /* 0x000fe20003fa5270 */
[----:B----4-:R-:W-:Y:S01]  /*1d00*/  FFMA R36, R36, R35, R31 ;  /* 0x0000002324247223 */ /* 0x010fe2000000001f */
[----:B------:R-:W-:-:S03]  /*1d10*/  IADD3 R31, P6, PT, R18, 0x10, RZ ;  /* 0x00000010121f7810 */ /* 0x000fc60007fde0ff */
[----:B--2---:R-:W-:Y:S01]  /*1d20*/  FFMA R25, R25, R32, R36 ;  /* 0x0000002019197223 */ /* 0x004fe20000000024 */
[----:B------:R-:W-:-:S07]  /*1d30*/  IADD3.X R32, PT, PT, RZ, R19, RZ, P6, !PT ;  /* 0x00000013ff207210 */ /* 0x000fce00037fe4ff */
[----:B------:R-:W-:Y:S05]  /*1d40*/  @P5 BRA `(.L_x_30) ;  /* 0xfffffffc00a45947 */ /* 0x000fea000383ffff */
[----:B------:R-:W0:Y:S02]  /*1d50*/  LDCU UR4, c[0x0][0x398] ;  /* 0x00007300ff0477ac */ /* 0x000e240008000800 */
[----:B0-----:R-:W-:-:S12]  /*1d60*/  ULOP3.LUT UR4, UR4, 0x7ffffffc, URZ, 0xc0, !UPT ;  /* 0x7ffffffc04047892 */ /* 0x001fd8000f8ec0ff */
.L_x_29:
[----:B------:R-:W0:Y:S02]  /*1d70*/  LDC R18, c[0x0][0x398] ;  /* 0x0000e600ff127b82 */ /* 0x000e240000000800 */
[----:B0-----:R-:W-:-:S04]  /*1d80*/  LOP3.LUT R30, R18, 0x3, RZ, 0xc0, !PT ;  /* 0x00000003121e7812 */ /* 0x001fc800078ec0ff */
[----:B------:R-:W-:-:S13]  /*1d90*/  ISETP.NE.AND P5, PT, R30, RZ, PT ;  /* 0x000000ff1e00720c */ /* 0x000fda0003fa5270 */
[----:B------:R-:W-:Y:S05]  /*1da0*/  @!P5 BRA `(.L_x_28) ;  /* 0x000000000064d947 */ /* 0x000fea0003800000 */
[----:B------:R-:W0:Y:S01]  /*1db0*/  LDCU.64 UR6, c[0x0][0x390] ;  /* 0x00007200ff0677ac */ /* 0x000e220008000a00 */
[----:B------:R-:W-:Y:S01]  /*1dc0*/  IADD3 R28, P5, PT, R28, UR4, RZ ;  /* 0x000000041c1c7c10 */ /* 0x000fe2000ffbe0ff */
[----:B------:R-:W1:Y:S03]  /*1dd0*/  LDCU.64 UR14, c[0x0][0x3a0] ;  /* 0x00007400ff0e77ac */ /* 0x000e660008000a00 */
[----:B------:R-:W-:Y:S01]  /*1de0*/  IADD3.X R29, PT, PT, RZ, R29, RZ, P5, !PT ;  /* 0x0000001dff1d7210 */ /* 0x000fe20002ffe4ff */
[----:B------:R-:W-:Y:S02]  /*1df0*/  USHF.R.S32.HI UR10, URZ, 0x1f, UR11 ;  /* 0x0000001fff0a7899 */ /* 0x000fe4000801140b */
[----:B------:R-:W-:-:S04]  /*1e00*/  UIADD3 UR5, UP0, UPT, UR11, UR4, URZ ;  /* 0x000000040b057290 */ /* 0x000fc8000ff1e0ff */
[----:B------:R-:W-:Y:S02]  /*1e10*/  UIADD3.X UR4, UPT, UPT, URZ, UR10, URZ, UP0, !UPT ;  /* 0x0000000aff047290 */ /* 0x000fe400087fe4ff */
[----:B0-----:R-:W-:-:S04]  /*1e20*/  ULEA UR6, UP0, UR5, UR6, 0x2 ;  /* 0x0000000605067291 */ /* 0x001fc8000f8010ff */
[----:B------:R-:W-:Y:S01]  /*1e30*/  ULEA.HI.X UR4, UR5, UR7, UR4, 0x2, UP0 ;  /* 0x0000000705047291 */ /* 0x000fe200080f1404 */
[C---:B-1----:R-:W-:Y:S02]  /*1e40*/  LEA R18, P5, R28.reuse, UR14, 0x2 ;  /* 0x0000000e1c127c11 */ /* 0x042fe4000f8a10ff */
[----:B------:R-:W-:Y:S02]  /*1e50*/  MOV R20, UR6 ;  /* 0x0000000600147c02 */ /* 0x000fe40008000f00 */
[----:B------:R-:W-:Y:S01]  /*1e60*/  LEA.HI.X R19, R28, UR15, R29, 0x2, P5 ;  /* 0x0000000f1c137c11 */ /* 0x000fe2000a8f141d */
[----:B------:R-:W-:-:S04]  /*1e70*/  IMAD.U32 R21, RZ, RZ, UR4 ;  /* 0x00000004ff157e24 */ /* 0x000fc8000f8e00ff */
[----:B------:R-:W2:Y:S04]  /*1e80*/  LDG.E.CONSTANT R28, desc[UR8][R18.64] ;  /* 0x00000008121c7981 */ /* 0x000ea8000c1e9900 */
[----:B------:R-:W2:Y:S01]  /*1e90*/  LDG.E.CONSTANT R29, desc[UR8][R20.64] ;  /* 0x00000008141d7981 */ /* 0x000ea2000c1e9900 */
[----:B------:R-:W-:Y:S01]  /*1ea0*/  ISETP.NE.AND P5, PT, R30, 0x1, PT ;  /* 0x000000011e00780c */ /* 0x000fe20003fa5270 */
[----:B--2---:R-:W-:-:S12]  /*1eb0*/  FFMA R25, R28, R29, R25 ;  /* 0x0000001d1c197223 */ /* 0x004fd80000000019 */
[----:B------:R-:W-:Y:S05]  /*1ec0*/  @!P5 BRA `(.L_x_28) ;  /* 0x00000000001cd947 */ /* 0x000fea0003800000 */
[----:B------:R-:W-:Y:S01]  /*1ed0*/  ISETP.NE.AND P5, PT, R30, 0x2, PT ;  /* 0x000000021e00780c */ /* 0x000fe20003fa5270 */
[----:B------:R-:W2:Y:S04]  /*1ee0*/  LDG.E.CONSTANT R28, desc[UR8][R18.64+0x4] ;  /* 0x00000408121c7981 */ /* 0x000ea8000c1e9900 */
[----:B------:R-:W2:Y:S08]  /*1ef0*/  LDG.E.CONSTANT R29, desc[UR8][R20.64+0x4] ;  /* 0x00000408141d7981 */ /* 0x000eb0000c1e9900 */
[----:B------:R-:W3:Y:S04]  /*1f00*/  @P5 LDG.E.CONSTANT R30, desc[UR8][R18.64+0x8] ;  /* 0x00000808121e5981 */ /* 0x000ee8000c1e9900 */
[----:B------:R-:W3:Y:S01]  /*1f10*/  @P5 LDG.E.CONSTANT R31, desc[UR8][R20.64+0x8] ;  /* 0x00000808141f5981 */ /* 0x000ee2000c1e9900 */
[----:B--2---:R-:W-:-:S04]  /*1f20*/  FFMA R25, R28, R29, R25 ;  /* 0x0000001d1c197223 */ /* 0x004fc80000000019 */
[----:B---3--:R-:W-:-:S07]  /*1f30*/  @P5 FFMA R25, R30, R31, R25 ;  /* 0x0000001f1e195223 */ /* 0x008fce0000000019 */
.L_x_28:
[----:B------:R-:W-:Y:S01]  /*1f40*/  ISETP.GE.AND P5, PT, R26, 0x1, PT ;  /* 0x000000011a00780c */ /* 0x000fe20003fa6270 */
[----:B------:R-:W-:-:S12]  /*1f50*/  BSSY.RECONVERGENT B1, `(.L_x_31) ;  /* 0x000001a000017945 */ /* 0x000fd80003800200 */
[----:B------:R-:W-:Y:S05]  /*1f60*/  @!P5 BRA `(.L_x_32) ;  /* 0x000000000060d947 */ /* 0x000fea0003800000 */
[----:B------:R-:W-:Y:S02]  /*1f70*/  HFMA2 R19, -RZ, RZ, 0.96630859375, -0.0022525787353515625 ;  /* 0x3bbb989dff137431 */ /* 0x000fe400000001ff */
[----:B------:R-:W-:Y:S01]  /*1f80*/  FADD R18, R10, R27 ;  /* 0x0000001b0a127221 */ /* 0x000fe20000000000 */
[----:B------:R-:W-:Y:S01]  /*1f90*/  MOV R20, 0x437c0000 ;  /* 0x437c000000147802 */ /* 0x000fe20000000f00 */
[----:B------:R-:W0:Y:S01]  /*1fa0*/  S2UR UR5, SR_CgaCtaId ;  /* 0x00000000000579c3 */ /* 0x000e220000008800 */
[----:B------:R-:W-:Y:S01]  /*1fb0*/  UMOV UR4, 0x400 ;  /* 0x0000040000047882 */ /* 0x000fe20000000000 */
[----:B------:R-:W-:-:S04]  /*1fc0*/  FFMA.SAT R19, R18, R19, 0.5 ;  /* 0x3f00000012137423 */ /* 0x000fc80000002013 */
[----:B------:R-:W-:-:S04]  /*1fd0*/  FFMA.RM R19, R19, R20, 12582913 ;  /* 0x4b40000113137423 */ /* 0x000fc80000004014 */
[C---:B------:R-:W-:Y:S01]  /*1fe0*/  FADD R21, R19.reuse, -12583039 ;  /* 0xcb40007f13157421 */ /* 0x040fe20000000000 */
[----:B------:R-:W-:-:S03]  /*1ff0*/  SHF.L.U32 R19, R19, 0x17, RZ ;  /* 0x0000001713137819 */ /* 0x000fc600000006ff */
[----:B------:R-:W-:-:S04]  /*2000*/  FFMA R21, R18, 1.4426950216293334961, -R21 ;  /* 0x3fb8aa3b12157823 */ /* 0x000fc80000000815 */
[----:B------:R-:W-:Y:S01]  /*2010*/  FFMA R21, R18, 1.925963033500011079e-08, R21 ;  /* 0x32a5706012157823 */ /* 0x000fe20000000015 */
[----:B0-----:R-:W-:-:S03]  /*2020*/  ULEA UR4, UR5, UR4, 0x18 ;  /* 0x0000000405047291 */ /* 0x001fc6000f8ec0ff */
[----:B------:R-:W0:Y:S02]  /*2030*/  MUFU.EX2 R18, R21 ;  /* 0x0000001500127308 */ /* 0x000e240000000800 */
[----:B0-----:R-:W-:-:S04]  /*2040*/  FMUL R18, R19, R18 ;  /* 0x0000001213127220 */ /* 0x001fc80000400000 */
[----:B------:R-:W-:Y:S01]  /*2050*/  FMUL R19, R18, R25 ;  /* 0x0000001912137220 */ /* 0x000fe20000400000 */
[----:B------:R-:W-:-:S05]  /*2060*/  PRMT R18, R9, 0x9910, RZ ;  /* 0x0000991009127816 */ /* 0x000fca00000000ff */
[----:B------:R-:W0:Y:S01]  /*2070*/  F2I.TRUNC.NTZ R19, R19 ;  /* 0x0000001300137305 */ /* 0x000e22000020f100 */
[----:B------:R-:W-:-:S05]  /*2080*/  IMAD R18, R5, R18, R4 ;  /* 0x0000001205127224 */ /* 0x000fca00078e0204 */
[----:B------:R-:W-:Y:S02]  /*2090*/  LEA R20, R18, UR4, 0x2 ;  /* 0x0000000412147c11 */ /* 0x000fe4000f8e10ff */
[----:B0-----:R-:W-:-:S07]  /*20a0*/  I2FP.F32.S32 R21, R19 ;  /* 0x0000001300157245 */ /* 0x001fce0000201400 */
.L_x_33:
[----:B------:R-:W0:Y:S02]  /*20b0*/  LDS R18, [R20] ;  /* 0x0000000014127984 */ /* 0x000e240000000800 */
[----:B0-----:R-:W-:-:S05]  /*20c0*/  FADD R19, R21, R18 ;  /* 0x0000001215137221 */ /* 0x001fca0000000000 */
[----:B------:R-:W0:Y:S02]  /*20d0*/  ATOMS.CAST.SPIN P5, [R20], R18, R19 ;  /* 0x000000121400758d */ /* 0x000e2400018a0013 */
[----:B0-----:R-:W-:Y:S05]  /*20e0*/  @!P5 BRA `(.L_x_33) ;  /* 0xfffffffc00f0d947 */ /* 0x001fea000383ffff */
.L_x_32:
[----:B------:R-:W-:Y:S05]  /*20f0*/  BSYNC.RECONVERGENT B1 ;  /* 0x0000000000017941 */ /* 0x000fea0003800200 */
.L_x_31:
[----:B------:R-:W-:Y:S04]  /*2100*/  BSSY.RECONVERGENT B1, `(.L_x_34) ;  /* 0x000001a000017945 */ /* 0x000fe80003800200 */
        /* <DEDUP_REMOVED lines=9> */
[----:B------:R-:W-:-:S03]  /*21a0*/  IMAD.SHL.U32 R19, R19, 0x800000, RZ ;  /* 0x0080000013137824 */ /* 0x000fc600078e00ff */
        /* <DEDUP_REMOVED lines=11> */
.L_x_36:
[----:B------:R-:W0:Y:S02]  /*2260*/  LDS R18, [R20] ;  /* 0x0000000014127984 */ /* 0x000e240000000800 */
[----:B0-----:R-:W-:-:S05]  /*2270*/  FADD R19, R21, R18 ;  /* 0x0000001215137221 */ /* 0x001fca0000000000 */
[----:B------:R-:W0:Y:S02]  /*2280*/  ATOMS.CAST.SPIN P0, [R20], R18, R19 ;  /* 0x000000121400758d */ /* 0x000e240001800013 */
[----:B0-----:R-:W-:Y:S05]  /*2290*/  @!P0 BRA `(.L_x_36) ;  /* 0xfffffffc00f08947 */ /* 0x001fea000383ffff */
.L_x_35:
[----:B------:R-:W-:Y:S05]  /*22a0*/  BSYNC.RECONVERGENT B1 ;  /* 0x0000000000017941 */ /* 0x000fea0003800200 */
.L_x_34:
        /* <DEDUP_REMOVED lines=22> */
.L_x_39:
[----:B------:R-:W0:Y:S02]  /*2410*/  LDS R18, [R20] ;  /* 0x0000000014127984 */ /* 0x000e240000000800 */
[----:B0-----:R-:W-:-:S05]  /*2420*/  FADD R19, R21, R18 ;  /* 0x0000001215137221 */ /* 0x001fca0000000000 */
[----:B------:R-:W0:Y:S02]  /*2430*/  ATOMS.CAST.SPIN P0, [R20], R18, R19 ;  /* 0x000000121400758d */ /* 0x000e240001800013 */
[----:B0-----:R-:W-:Y:S05]  /*2440*/  @!P0 BRA `(.L_x_39) ;  /* 0xfffffffc00f08947 */ /* 0x001fea000383ffff */
.L_x_38:
[----:B------:R-:W-:Y:S05]  /*2450*/  BSYNC.RECONVERGENT B1 ;  /* 0x0000000000017941 */ /* 0x000fea0003800200 */
.L_x_37:
        /* <DEDUP_REMOVED lines=22> */
.L_x_42:
[----:B------:R-:W0:Y:S02]  /*25c0*/  LDS R18, [R20] ;  /* 0x0000000014127984 */ /* 0x000e240000000800 */
[----:B0-----:R-:W-:-:S05]  /*25d0*/  FADD R19, R21, R18 ;  /* 0x0000001215137221 */ /* 0x001fca0000000000 */
[----:B------:R-:W0:Y:S02]  /*25e0*/  ATOMS.CAST.SPIN P0, [R20], R18, R19 ;  /* 0x000000121400758d */ /* 0x000e240001800013 */
[----:B0-----:R-:W-:Y:S05]  /*25f0*/  @!P0 BRA `(.L_x_42) ;  /* 0xfffffffc00f08947 */ /* 0x001fea000383ffff */
.L_x_41:
[----:B------:R-:W-:Y:S05]  /*2600*/  BSYNC.RECONVERGENT B1 ;  /* 0x0000000000017941 */ /* 0x000fea0003800200 */
.L_x_40:
        /* <DEDUP_REMOVED lines=22> */
.L_x_45:
[----:B------:R-:W0:Y:S02]  /*2770*/  LDS R18, [R20] ;  /* 0x0000000014127984 */ /* 0x000e240000000800 */
[----:B0-----:R-:W-:-:S05]  /*2780*/  FADD R19, R21, R18 ;  /* 0x0000001215137221 */ /* 0x001fca0000000000 */
[----:B------:R-:W0:Y:S02]  /*2790*/  ATOMS.CAST.SPIN P0, [R20], R18, R19 ;  /* 0x000000121400758d */ /* 0x000e240001800013 */
[----:B0-----:R-:W-:Y:S05]  /*27a0*/  @!P0 BRA `(.L_x_45) ;  /* 0xfffffffc00f08947 */ /* 0x001fea000383ffff */
.L_x_44:
[----:B------:R-:W-:Y:S05]  /*27b0*/  BSYNC.RECONVERGENT B1 ;  /* 0x0000000000017941 */ /* 0x000fea0003800200 */
.L_x_43:
        /* <DEDUP_REMOVED lines=22> */
.L_x_48:
[----:B------:R-:W0:Y:S02]  /*2920*/  LDS R18, [R20] ;  /* 0x0000000014127984 */ /* 0x000e240000000800 */
[----:B0-----:R-:W-:-:S05]  /*2930*/  FADD R19, R21, R18 ;  /* 0x0000001215137221 */ /* 0x001fca0000000000 */
[----:B------:R-:W0:Y:S02]  /*2940*/  ATOMS.CAST.SPIN P0, [R20], R18, R19 ;  /* 0x000000121400758d */ /* 0x000e240001800013 */
[----:B0-----:R-:W-:Y:S05]  /*2950*/  @!P0 BRA `(.L_x_48) ;  /* 0xfffffffc00f08947 */ /* 0x001fea000383ffff */
.L_x_47:
[----:B------:R-:W-:Y:S05]  /*2960*/  BSYNC.RECONVERGENT B1 ;  /* 0x0000000000017941 */ /* 0x000fea0003800200 */
.L_x_46:
[----:B------:R-:W0:Y:S01]  /*2970*/  LDCU UR4, c[0x0][0x3c8] ;  /* 0x00007900ff0477ac */ /* 0x000e220008000800 */
[----:B------:R-:W-:-:S04]  /*2980*/  IADD3 R3, PT, PT, R2, R3, RZ ;  /* 0x0000000302037210 */ /* 0x000fc80007ffe0ff */
[----:B0-----:R-:W-:-:S13]  /*2990*/  ISETP.GE.AND P0, PT, R3, UR4, PT ;  /* 0x0000000403007c0c */ /* 0x001fda000bf06270 */
[----:B------:R-:W-:Y:S05]  /*29a0*/  @!P0 BRA `(.L_x_49) ;  /* 0xffffffd800c48947 */ /* 0x000fea000383ffff */
.L_x_3:
[----:B------:R-:W-:Y:S05]  /*29b0*/  BSYNC.RECONVERGENT B0 ;  /* 0x0000000000007941 */ /* 0x000fea0003800200 */
.L_x_2:
[----:B------:R-:W0:Y:S01]  /*29c0*/  LDCU UR4, c[0x0][0x388] ;  /* 0x00007100ff0477ac */ /* 0x000e220008000800 */
[----:B------:R-:W-:Y:S01]  /*29d0*/  BAR.SYNC.DEFER_BLOCKING 0x0 ;  /* 0x0000000000007b1d */ /* 0x000fe20000010000 */
[----:B0-----:R-:W-:-:S13]  /*29e0*/  ISETP.GE.AND P0, PT, R8, UR4, PT ;  /* 0x0000000408007c0c */ /* 0x001fda000bf06270 */
[----:B------:R-:W-:Y:S05]  /*29f0*/  @P0 EXIT ;  /* 0x000000000000094d */ /* 0x000fea0003800000 */
[----:B------:R-:W-:Y:S01]  /*2a00*/  LOP3.LUT R0, RZ, R8, RZ, 0x33, !PT ;  /* 0x00000008ff007212 */ /* 0x000fe200078e33ff */
[----:B------:R-:W0:Y:S01]  /*2a10*/  LDCU.64 UR6, c[0x0][0x3d0] ;  /* 0x00007a00ff0677ac */ /* 0x000e220008000a00 */
[----:B------:R-:W-:Y:S02]  /*2a20*/  BSSY.RECONVERGENT B0, `(.L_x_50) ;  /* 0x0000030000007945 */ /* 0x000fe40003800200 */
[----:B------:R-:W-:-:S04]  /*2a30*/  IADD3 R0, PT, PT, R0, UR4, RZ ;  /* 0x0000000400007c10 */ /* 0x000fc8000fffe0ff */
[C---:B------:R-:W-:Y:S02]  /*2a40*/  ISETP.GE.U32.AND P0, PT, R0.reuse, 0x700, PT ;  /* 0x000007000000780c */ /* 0x040fe40003f06070 */
[----:B------:R-:W-:-:S04]  /*2a50*/  LEA.HI R26, R0, 0x1, RZ, 0x18 ;  /* 0x00000001001a7811 */ /* 0x000fc800078fc0ff */
[----:B------:R-:W-:-:S04]  /*2a60*/  LOP3.LUT R28, R26, 0x7, RZ, 0xc0, !PT ;  /* 0x000000071a1c7812 */ /* 0x000fc800078ec0ff */
[----:B------:R-:W-:-:S03]  /*2a70*/  ISETP.NE.AND P1, PT, R28, RZ, PT ;  /* 0x000000ff1c00720c */ /* 0x000fc60003f25270 */
[----:B0-----:R-:W-:Y:S10]  /*2a80*/  @!P0 BRA `(.L_x_51) ;  /* 0x0000000000a48947 */ /* 0x001ff40003800000 */
[----:B------:R-:W0:Y:S01]  /*2a90*/  S2UR UR5, SR_CgaCtaId ;  /* 0x00000000000579c3 */ /* 0x000e220000008800 */
[----:B------:R-:W-:Y:S01]  /*2aa0*/  UMOV UR4, 0x400 ;  /* 0x0000040000047882 */ /* 0x000fe20000000000 */
[----:B------:R-:W-:Y:S01]  /*2ab0*/  IMAD R2, R8, R5, R8 ;  /* 0x0000000508027224 */ /* 0x000fe200078e0208 */
[----:B------:R-:W-:Y:S02]  /*2ac0*/  LOP3.LUT R3, R26, 0x1fffff8, RZ, 0xc0, !PT ;  /* 0x01fffff81a037812 */ /* 0x000fe400078ec0ff */
[C---:B------:R-:W-:Y:S02]  /*2ad0*/  LEA R27, R5.reuse, 0x2000, 0xd ;  /* 0x00002000051b7811 */ /* 0x040fe400078e68ff */
[----:B------:R-:W-:Y:S02]  /*2ae0*/  LEA R29, R5, 0x400, 0xa ;  /* 0x00000400051d7811 */ /* 0x000fe400078e50ff */
[----:B------:R-:W-:Y:S01]  /*2af0*/  IADD3 R9, PT, PT, -R3, RZ, RZ ;  /* 0x000000ff03097210 */ /* 0x000fe20007ffe1ff */
[----:B0-----:R-:W-:-:S06]  /*2b00*/  ULEA UR4, UR5, UR4, 0x18 ;  /* 0x0000000405047291 */ /* 0x001fcc000f8ec0ff */
[----:B------:R-:W-:-:S07]  /*2b10*/  LEA R4, R2, UR4, 0x2 ;  /* 0x0000000402047c11 */ /* 0x000fce000f8e10ff */
.L_x_52:
[----:B------:R-:W-:Y:S01]  /*2b20*/  IADD3 R10, PT, PT, R29, R4, RZ ;  /* 0x000000041d0a7210 */ /* 0x000fe20007ffe0ff */
[----:B0-----:R-:W0:Y:S01]  /*2b30*/  LDS R11, [R4] ;  /* 0x00000000040b7984 */ /* 0x001e220000000800 */
[----:B------:R-:W-:Y:S02]  /*2b40*/  IADD3 R3, P0, PT, R7, R8, RZ ;  /* 0x0000000807037210 */ /* 0x000fe40007f1e0ff */
[----:B------:R-:W-:Y:S01]  /*2b50*/  IADD3 R12, PT, PT, R29, R10, RZ ;  /* 0x0000000a1d0c7210 */ /* 0x000fe20007ffe0ff */
[----:B------:R-:W1:Y:S01]  /*2b60*/  LDS R13, [R10] ;  /* 0x000000000a0d7984 */ /* 0x000e620000000800 */
[----:B------:R-:W-:Y:S01]  /*2b70*/  IADD3.X R24, PT, PT, RZ, R6, RZ, P0, !PT ;  /* 0x00000006ff187210 */ /* 0x000fe200007fe4ff */
[----:B------:R-:W-:Y:S01]  /*2b80*/  VIADD R9, R9, 0x8 ;  /* 0x0000000809097836 */ /* 0x000fe20000000000 */
[----:B------:R-:W-:Y:S01]  /*2b90*/  LEA R2, P0, R3, UR6, 0x2 ;  /* 0x0000000603027c11 */ /* 0x000fe2000f8010ff */
[----:B------:R-:W-:Y:S01]  /*2ba0*/  IMAD.IADD R14, R29, 0x1, R12 ;  /* 0x000000011d0e7824 */ /* 0x000fe200078e020c */
[----:B------:R-:W2:Y:S02]  /*2bb0*/  LDS R15, [R12] ;  /* 0x000000000c0f7984 */ /* 0x000ea40000000800 */
[----:B------:R-:W-:-:S02]  /*2bc0*/  LEA.HI.X R3, R3, UR7, R24, 0x2, P0 ;  /* 0x0000000703037c11 */ /* 0x000fc400080f1418 */
[C---:B------:R-:W-:Y:S01]  /*2bd0*/  IADD3 R16, PT, PT, R29.reuse, R14, RZ ;  /* 0x0000000e1d107210 */ /* 0x040fe20007ffe0ff */
[----:B------:R-:W3:Y:S03]  /*2be0*/  LDS R17, [R14] ;  /* 0x000000000e117984 */ /* 0x000ee60000000800 */
[C---:B------:R-:W-:Y:S01]  /*2bf0*/  IADD3 R18, PT, PT, R29.reuse, R16, RZ ;  /* 0x000000101d127210 */ /* 0x040fe20007ffe0ff */
[----:B------:R-:W4:Y:S03]  /*2c00*/  LDS R19, [R16] ;  /* 0x0000000010137984 */ /* 0x000f260000000800 */
[C---:B------:R-:W-:Y:S01]  /*2c10*/  IADD3 R20, PT, PT, R29.reuse, R18, RZ ;  /* 0x000000121d147210 */ /* 0x040fe20007ffe0ff */
[----:B------:R-:W5:Y:S03]  /*2c20*/  LDS R21, [R18] ;  /* 0x0000000012157984 */ /* 0x000f660000000800 */
[----:B------:R-:W-:Y:S01]  /*2c30*/  IADD3 R22, PT, PT, R29, R20, RZ ;  /* 0x000000141d167210 */ /* 0x000fe20007ffe0ff */
[----:B------:R-:W5:Y:S04]  /*2c40*/  LDS R23, [R20] ;  /* 0x0000000014177984 */ /* 0x000f680000000800 */
[----:B------:R-:W5:Y:S01]  /*2c50*/  LDS R25, [R22] ;  /* 0x0000000016197984 */ /* 0x000f620000000800 */
[----:B------:R-:W-:-:S03]  /*2c60*/  ISETP.NE.AND P0, PT, R9, RZ, PT ;  /* 0x000000ff0900720c */ /* 0x000fc60003f05270 */
[----:B0-----:R0:W-:Y:S04]  /*2c70*/  REDG.E.ADD.F32.FTZ.RN.STRONG.GPU desc[UR8][R2.64], R11 ;  /* 0x0000000b020079a6 */ /* 0x0011e8000c12f308 */
[----:B-1----:R0:W-:Y:S04]  /*2c80*/  REDG.E.ADD.F32.FTZ.RN.STRONG.GPU desc[UR8][R2.64+0x400], R13 ;  /* 0x0004000d020079a6 */ /* 0x0021e8000c12f308 */
[----:B--2---:R0:W-:Y:S04]  /*2c90*/  REDG.E.ADD.F32.FTZ.RN.STRONG.GPU desc[UR8][R2.64+0x800], R15 ;  /* 0x0008000f020079a6 */ /* 0x0041e8000c12f308 */
[----:B---3--:R0:W-:Y:S04]  /*2ca0*/  REDG.E.ADD.F32.FTZ.RN.STRONG.GPU desc[UR8][R2.64+0xc00], R17 ;  /* 0x000c0011020079a6 */ /* 0x0081e8000c12f308 */
[----:B----4-:R0:W-:Y:S04]  /*2cb0*/  REDG.E.ADD.F32.FTZ.RN.STRONG.GPU desc[UR8][R2.64+0x1000], R19 ;  /* 0x00100013020079a6 */ /* 0x0101e8000c12f308 */
[----:B-----5:R0:W-:Y:S04]  /*2cc0*/  REDG.E.ADD.F32.FTZ.RN.STRONG.GPU desc[UR8][R2.64+0x1400], R21 ;  /* 0x00140015020079a6 */ /* 0x0201e8000c12f308 */
[----:B------:R0:W-:Y:S01]  /*2cd0*/  REDG.E.ADD.F32.FTZ.RN.STRONG.GPU desc[UR8][R2.64+0x1800], R23 ;  /* 0x00180017020079a6 */ /* 0x0001e2000c12f308 */
[----:B------:R-:W-:-:S03]  /*2ce0*/  IADD3 R8, PT, PT, R8, 0x800, RZ ;  /* 0x0000080008087810 */ /* 0x000fc60007ffe0ff */
[----:B------:R0:W-:Y:S01]  /*2cf0*/  REDG.E.ADD.F32.FTZ.RN.STRONG.GPU desc[UR8][R2.64+0x1c00], R25 ;  /* 0x001c0019020079a6 */ /* 0x0001e2000c12f308 */
[----:B------:R-:W-:Y:S01]  /*2d00*/  IADD3 R4, PT, PT, R27, R4, RZ ;  /* 0x000000041b047210 */ /* 0x000fe20007ffe0ff */
[----:B------:R-:W-:Y:S06]  /*2d10*/  @P0 BRA `(.L_x_52) ;  /* 0xfffffffc00800947 */ /* 0x000fec000383ffff */
.L_x_51:
[----:B------:R-:W-:Y:S05]  /*2d20*/  BSYNC.RECONVERGENT B0 ;  /* 0x0000000000007941 */ /* 0x000fea0003800200 */
.L_x_50:
[----:B------:R-:W-:Y:S05]  /*2d30*/  @!P1 EXIT ;  /* 0x000000000000994d */ /* 0x000fea0003800000 */
[----:B------:R-:W-:Y:S01]  /*2d40*/  ISETP.GE.U32.AND P0, PT, R28, 0x4, PT ;  /* 0x000000041c00780c */ /* 0x000fe20003f06070 */
[----:B------:R-:W-:Y:S01]  /*2d50*/  BSSY.RECONVERGENT B0, `(.L_x_53) ;  /* 0x0000019000007945 */ /* 0x000fe20003800200 */
[----:B------:R-:W-:-:S11]  /*2d60*/  LOP3.LUT P1, R26, R26, 0x3, RZ, 0xc0, !PT ;  /* 0x000000031a1a7812 */ /* 0x000fd6000782c0ff */
[----:B------:R-:W-:Y:S05]  /*2d70*/  @!P0 BRA `(.L_x_54) ;  /* 0x0000000000588947 */ /* 0x000fea0003800000 */
[----:B------:R-:W1:Y:S01]  /*2d80*/  S2UR UR5, SR_CgaCtaId ;  /* 0x00000000000579c3 */ /* 0x000e620000008800 */
[----:B------:R-:W-:Y:S01]  /*2d90*/  UMOV UR4, 0x400 ;  /* 0x0000040000047882 */ /* 0x000fe20000000000 */
[----:B0-----:R-:W-:Y:S01]  /*2da0*/  IMAD R2, R8, R5, R8 ;  /* 0x0000000508027224 */ /* 0x001fe200078e0208 */
[----:B------:R-:W-:-:S05]  /*2db0*/  IADD3 R3, P0, PT, R7, R8, RZ ;  /* 0x0000000807037210 */ /* 0x000fca0007f1e0ff */
[----:B------:R-:W-:Y:S01]  /*2dc0*/  IMAD.X R14, RZ, RZ, R6, P0 ;  /* 0x000000ffff0e7224 */ /* 0x000fe200000e0606 */
[----:B-1----:R-:W-:-:S06]  /*2dd0*/  ULEA UR4, UR5, UR4, 0x18 ;  /* 0x0000000405047291 */ /* 0x002fcc000f8ec0ff */
[----:B------:R-:W-:-:S04]  /*2de0*/  LEA R16, R2, UR4, 0x2 ;  /* 0x0000000402107c11 */ /* 0x000fc8000f8e10ff */
[CC--:B------:R-:W-:Y:S01]  /*2df0*/  LEA R10, R5.reuse, R16.reuse, 0xb ;  /* 0x00000010050a7211 */ /* 0x0c0fe200078e58ff */
[----:B------:R-:W0:Y:S01]  /*2e00*/  LDS R9, [R16] ;  /* 0x0000000010097984 */ /* 0x000e220000000800 */
[C---:B------:R-:W-:Y:S01]  /*2e10*/  LEA R4, R5.reuse, R16, 0xa ;  /* 0x0000001005047211 */ /* 0x040fe200078e50ff */
[----:B------:R-:W1:Y:S01]  /*2e20*/  LDCU.64 UR4, c[0x0][0x3d0] ;  /* 0x00007a00ff0477ac */ /* 0x000e620008000a00 */
[----:B------:R-:W-:Y:S01]  /*2e30*/  LEA R12, R5, R10, 0xa ;  /* 0x0000000a050c7211 */ /* 0x000fe200078e50ff */
[----:B------:R-:W-:Y:S04]  /*2e40*/  LDS R13, [R10+0x800] ;  /* 0x000800000a0d7984 */ /* 0x000fe80000000800 */
[----:B------:R-:W2:Y:S04]  /*2e50*/  LDS R11, [R4+0x400] ;  /* 0x00040000040b7984 */ /* 0x000ea80000000800 */
[----:B------:R-:W3:Y:S01]  /*2e60*/  LDS R15, [R12+0xc00] ;  /* 0x000c00000c0f7984 */ /* 0x000ee20000000800 */
[----:B-1----:R-:W-:-:S04]  /*2e70*/  LEA R2, P0, R3, UR4, 0x2 ;  /* 0x0000000403027c11 */ /* 0x002fc8000f8010ff */
[----:B------:R-:W-:-:S05]  /*2e80*/  LEA.HI.X R3, R3, UR5, R14, 0x2, P0 ;  /* 0x0000000503037c11 */ /* 0x000fca00080f140e */
[----:B0-----:R1:W-:Y:S04]  /*2e90*/  REDG.E.ADD.F32.FTZ.RN.STRONG.GPU desc[UR8][R2.64], R9 ;  /* 0x00000009020079a6 */ /* 0x0013e8000c12f308 */
[----:B--2---:R1:W-:Y:S04]  /*2ea0*/  REDG.E.ADD.F32.FTZ.RN.STRONG.GPU desc[UR8][R2.64+0x400], R11 ;  /* 0x0004000b020079a6 */ /* 0x0043e8000c12f308 */
[----:B------:R1:W-:Y:S04]  /*2eb0*/  REDG.E.ADD.F32.FTZ.RN.STRONG.GPU desc[UR8][R2.64+0x800], R13 ;  /* 0x0008000d020079a6 */ /* 0x0003e8000c12f308 */
[----:B---3--:R1:W-:Y:S01]  /*2ec0*/  REDG.E.ADD.F32.FTZ.RN.STRONG.GPU desc[UR8][R2.64+0xc00], R15 ;  /* 0x000c000f020079a6 */ /* 0x0083e2000c12f308 */
[----:B------:R-:W-:-:S07]  /*2ed0*/  IADD3 R8, PT, PT, R8, 0x400, RZ ;  /* 0x0000040008087810 */ /* 0x000fce0007ffe0ff */
.L_x_54:
[----:B------:R-:W-:Y:S05]  /*2ee0*/  BSYNC.RECONVERGENT B0 ;  /* 0x0000000000007941 */ /* 0x000fea0003800200 */
.L_x_53:
[----:B------:R-:W-:Y:S05]  /*2ef0*/  @!P1 EXIT ;  /* 0x000000000000994d */ /* 0x000fea0003800000 */
[----:B------:R-:W-:Y:S01]  /*2f00*/  ISETP.NE.AND P1, PT, R26, 0x1, PT ;  /* 0x000000011a00780c */ /* 0x000fe20003f25270 */
[----:B------:R-:W-:Y:S01]  /*2f10*/  BSSY.RECONVERGENT B0, `(.L_x_55) ;  /* 0x0000013000007945 */ /* 0x000fe20003800200 */
[----:B------:R-:W-:-:S11]  /*2f20*/  LOP3.LUT P0, RZ, R0, 0x100, RZ, 0xc0, !PT ;  /* 0x0000010000ff7812 */ /* 0x000fd6000780c0ff */
[----:B------:R-:W-:Y:S05]  /*2f30*/  @!P1 BRA `(.L_x_56) ;  /* 0x0000000000409947 */ /* 0x000fea0003800000 */
[----:B------:R-:W2:Y:S01]  /*2f40*/  S2UR UR5, SR_CgaCtaId ;  /* 0x00000000000579c3 */ /* 0x000ea20000008800 */
[----:B------:R-:W-:Y:S01]  /*2f50*/  UMOV UR4, 0x400 ;  /* 0x0000040000047882 */ /* 0x000fe20000000000 */
[----:B------:R-:W-:Y:S01]  /*2f60*/  IMAD R0, R8, R5, R8 ;  /* 0x0000000508007224 */ /* 0x000fe200078e0208 */
[----:B--2---:R-:W-:-:S06]  /*2f70*/  ULEA UR4, UR5, UR4, 0x18 ;  /* 0x0000000405047291 */ /* 0x004fcc000f8ec0ff */
[----:B------:R-:W-:Y:S02]  /*2f80*/  LEA R4, R0, UR4, 0x2 ;  /* 0x0000000400047c11 */ /* 0x000fe4000f8e10ff */
[----:B------:R-:W-:Y:S02]  /*2f90*/  IADD3 R0, P1, PT, R7, R8, RZ ;  /* 0x0000000807007210 */ /* 0x000fe40007f3e0ff */
[----:B------:R-:W-:Y:S01]  /*2fa0*/  LEA R10, R5, R4, 0xa ;  /* 0x00000004050a7211 */ /* 0x000fe200078e50ff */
[----:B-1----:R-:W1:Y:S01]  /*2fb0*/  LDS R9, [R4] ;  /* 0x0000000004097984 */ /* 0x002e620000000800 */
[----:B------:R-:W2:Y:S01]  /*2fc0*/  LDCU.64 UR4, c[0x0][0x3d0] ;  /* 0x00007a00ff0477ac */ /* 0x000ea20008000a00 */
[----:B0-----:R-:W-:Y:S02]  /*2fd0*/  IADD3.X R3, PT, PT, RZ, R6, RZ, P1, !PT ;  /* 0x00000006ff037210 */ /* 0x001fe40000ffe4ff */
[----:B------:R-:W0:Y:S01]  /*2fe0*/  LDS R11, [R10+0x400] ;  /* 0x000400000a0b7984 */ /* 0x000e220000000800 */
[----:B--2---:R-:W-:-:S04]  /*2ff0*/  LEA R2, P1, R0, UR4, 0x2 ;  /* 0x0000000400027c11 */ /* 0x004fc8000f8210ff */
[----:B------:R-:W-:-:S05]  /*3000*/  LEA.HI.X R3, R0, UR5, R3, 0x2, P1 ;  /* 0x0000000500037c11 */ /* 0x000fca00088f1403 */
[----:B-1----:R2:W-:Y:S04]  /*3010*/  REDG.E.ADD.F32.FTZ.RN.STRONG.GPU desc[UR8][R2.64], R9 ;  /* 0x00000009020079a6 */ /* 0x0025e8000c12f308 */
[----:B0-----:R2:W-:Y:S01]  /*3020*/  REDG.E.ADD.F32.FTZ.RN.STRONG.GPU desc[UR8][R2.64+0x400], R11 ;  /* 0x0004000b020079a6 */ /* 0x0015e2000c12f308 */
[----:B------:R-:W-:-:S07]  /*3030*/  IADD3 R8, PT, PT, R8, 0x200, RZ ;  /* 0x0000020008087810 */ /* 0x000fce0007ffe0ff */
.L_x_56:
[----:B------:R-:W-:Y:S05]  /*3040*/  BSYNC.RECONVERGENT B0 ;  /* 0x0000000000007941 */ /* 0x000fea0003800200 */
.L_x_55:
[----:B------:R-:W-:Y:S05]  /*3050*/  @P0 EXIT ;  /* 0x000000000000094d */ /* 0x000fea0003800000 */
[----:B------:R-:W3:Y:S01]  /*3060*/  S2UR UR5, SR_CgaCtaId ;  /* 0x00000000000579c3 */ /* 0x000ee20000008800 */
[----:B------:R-:W-:Y:S01]  /*3070*/  UMOV UR4, 0x400 ;  /* 0x0000040000047882 */ /* 0x000fe20000000000 */
[-C--:B------:R-:W-:Y:S01]  /*3080*/  IMAD R5, R5, R8.reuse, R8 ;  /* 0x0000000805057224 */ /* 0x080fe200078e0208 */
[----:B------:R-:W-:-:S04]  /*3090*/  IADD3 R7, P0, PT, R7, R8, RZ ;  /* 0x0000000807077210 */ /* 0x000fc80007f1e0ff */
[----:B------:R-:W-:Y:S01]  /*30a0*/  IADD3.X R6, PT, PT, RZ, R6, RZ, P0, !PT ;  /* 0x00000006ff067210 */ /* 0x000fe200007fe4ff */
[----:B---3--:R-:W-:-:S06]  /*30b0*/  ULEA UR4, UR5, UR4, 0x18 ;  /* 0x0000000405047291 */ /* 0x008fcc000f8ec0ff */
[----:B------:R-:W-:-:S05]  /*30c0*/  LEA R5, R5, UR4, 0x2 ;  /* 0x0000000405057c11 */ /* 0x000fca000f8e10ff */
[----:B------:R-:W0:Y:S01]  /*30d0*/  LDCU.64 UR4, c[0x0][0x3d0] ;  /* 0x00007a00ff0477ac */ /* 0x000e220008000a00 */
[----:B------:R-:W3:Y:S01]  /*30e0*/  LDS R5, [R5] ;  /* 0x0000000005057984 */ /* 0x000ee20000000800 */
[----:B012---:R-:W-:-:S04]  /*30f0*/  LEA R2, P0, R7, UR4, 0x2 ;  /* 0x0000000407027c11 */ /* 0x007fc8000f8010ff */
[----:B------:R-:W-:-:S05]  /*3100*/  LEA.HI.X R3, R7, UR5, R6, 0x2, P0 ;  /* 0x0000000507037c11 */ /* 0x000fca00080f1406 */
[----:B---3--:R-:W-:Y:S01]  /*3110*/  REDG.E.ADD.F32.FTZ.RN.STRONG.GPU desc[UR8][R2.64], R5 ;  /* 0x00000005020079a6 */ /* 0x008fe2000c12f308 */
[----:B------:R-:W-:Y:S05]  /*3120*/  EXIT ;  /* 0x000000000000794d */ /* 0x000fea0003800000 */
.L_x_57:
[----:B------:R-:W-:-:S00]  /*3130*/  BRA `(.L_x_57) ;  /* 0xfffffffc00fc7947 */ /* 0x000fc0000383ffff */
[----:B------:R-:W-:-:S00]  /*3140*/  NOP ;  /* 0x0000000000007918 */ /* 0x000fc00000000000 */
        /* <DEDUP_REMOVED lines=11> */
.L_x_73:


//--------------------- .text._Z18PolynomForwardImplPKfiS0_iiPf --------------------------
	.section	.text._Z18PolynomForwardImplPKfiS0_iiPf,"ax",@progbits
	.align	128
        .global         _Z18PolynomForwardImplPKfiS0_iiPf
        .type           _Z18PolynomForwardImplPKfiS0_iiPf,@function
        .size           _Z18PolynomForwardImplPKfiS0_iiPf,(.L_x_74 - _Z18PolynomForwardImplPKfiS0_iiPf)
        .other          _Z18PolynomForwardImplPKfiS0_iiPf,@"STO_CUDA_ENTRY STV_DEFAULT"
_Z18PolynomForwardImplPKfiS0_iiPf:
.text._Z18PolynomForwardImplPKfiS0_iiPf:
[----:B------:R-:W-:Y:S08]  /*0000*/  LDC R1, c[0x0][0x37c] ;  /* 0x0000df00ff017b82 */ /* 0x000ff00000000800 */
[----:B------:R-:W0:Y:S01]  /*0010*/  LDC R11, c[0x0][0x39c] ;  /* 0x0000e700ff0b7b82 */ /* 0x000e220000000800 */
[----:B------:R-:W0:Y:S01]  /*0020*/  LDCU UR4, c[0x0][0x388] ;  /* 0x00007100ff0477ac */ /* 0x000e220008000800 */
[----:B------:R-:W1:Y:S01]  /*0030*/  S2R R3, SR_CTAID.X ;  /* 0x0000000000037919 */ /* 0x000e620000002500 */
[----:B------:R-:W1:Y:S01]  /*0040*/  S2R R8, SR_TID.X ;  /* 0x0000000000087919 */ /* 0x000e620000002100 */
[----:B0-----:R-:W-:Y:S01]  /*0050*/  IMAD R0, R11, UR4, RZ ;  /* 0x000000040b007c24 */ /* 0x001fe2000f8e02ff */
[----:B------:R-:W0:Y:S04]  /*0060*/  LDCU UR4, c[0x0][0x370] ;  /* 0x00006e00ff0477ac */ /* 0x000e280008000800 */
[-C--:B------:R-:W-:Y:S01]  /*0070*/  IABS R2, R0.reuse ;  /* 0x0000000000027213 */ /* 0x080fe20000000000 */
[----:B------:R-:W1:Y:S01]  /*0080*/  LDCU UR5, c[0x0][0x360] ;  /* 0x00006c00ff0577ac */ /* 0x000e620008000800 */
[----:B------:R-:W-:-:S02]  /*0090*/  IABS R9, R0 ;  /* 0x0000000000097213 */ /* 0x000fc40000000000 */
[----:B------:R-:W2:Y:S03]  /*00a0*/  I2F.RP R4, R2 ;  /* 0x0000000200047306 */ /* 0x000ea60000209400 */
[----:B------:R-:W-:Y:S02]  /*00b0*/  IMAD.MOV R9, RZ, RZ, -R9 ;  /* 0x000000ffff097224 */ /* 0x000fe400078e0a09 */
[----:B0-----:R-:W-:-:S03]  /*00c0*/  IMAD R14, R0, UR4, RZ ;  /* 0x00000004000e7c24 */ /* 0x001fc6000f8e02ff */
[----:B--2---:R-:W0:Y:S01]  /*00d0*/  MUFU.RCP R4, R4 ;  /* 0x0000000400047308 */ /* 0x004e220000001000 */
[----:B-1----:R-:W-:-:S05]  /*00e0*/  IMAD R3, R3, UR5, R8 ;  /* 0x0000000503037c24 */ /* 0x002fca000f8e0208 */
[----:B------:R-:W-:Y:S02]  /*00f0*/  IABS R8, R3 ;  /* 0x0000000300087213 */ /* 0x000fe40000000000 */
[C---:B------:R-:W-:Y:S02]  /*0100*/  ISETP.GE.AND P1, PT, R3.reuse, RZ, PT ;  /* 0x000000ff0300720c */ /* 0x040fe40003f26270 */
[----:B------:R-:W-:Y:S01]  /*0110*/  ISETP.GE.AND P2, PT, R3, R14, PT ;  /* 0x0000000e0300720c */ /* 0x000fe20003f46270 */
[----:B0-----:R-:W-:Y:S01]  /*0120*/  VIADD R6, R4, 0xffffffe ;  /* 0x0ffffffe04067836 */ /* 0x001fe20000000000 */
[----:B------:R-:W-:-:S03]  /*0130*/  IABS R4, R11 ;  /* 0x0000000b00047213 */ /* 0x000fc60000000000 */
[----:B------:R0:W1:Y:S02]  /*0140*/  F2I.FTZ.U32.TRUNC.NTZ R7, R6 ;  /* 0x0000000600077305 */ /* 0x000064000021f000 */
[----:B0-----:R-:W-:Y:S02]  /*0150*/  IMAD.MOV.U32 R6, RZ, RZ, RZ ;  /* 0x000000ffff067224 */ /* 0x001fe400078e00ff */
[----:B-1----:R-:W-:-:S04]  /*0160*/  IMAD.MOV R5, RZ, RZ, -R7 ;  /* 0x000000ffff057224 */ /* 0x002fc800078e0a07 */
[----:B------:R-:W-:-:S04]  /*0170*/  IMAD R5, R5, R2, RZ ;  /* 0x0000000205057224 */ /* 0x000fc800078e02ff */
[----:B------:R-:W-:Y:S02]  /*0180*/  IMAD.HI.U32 R6, R7, R5, R6 ;  /* 0x0000000507067227 */ /* 0x000fe400078e0006 */
[----:B------:R-:W0:Y:S04]  /*0190*/  I2F.RP R7, R4 ;  /* 0x0000000400077306 */ /* 0x000e280000209400 */
[----:B------:R-:W-:-:S04]  /*01a0*/  IMAD.HI.U32 R5, R6, R8, RZ ;  /* 0x0000000806057227 */ /* 0x000fc800078e00ff */
[----:B------:R-:W-:-:S05]  /*01b0*/  IMAD R5, R5, R9, R8 ;  /* 0x0000000905057224 */ /* 0x000fca00078e0208 */
[----:B------:R-:W-:Y:S01]  /*01c0*/  ISETP.GT.U32.AND P0, PT, R2, R5, PT ;  /* 0x000000050200720c */ /* 0x000fe20003f04070 */
[----:B0-----:R-:W0:-:S12]  /*01d0*/  MUFU.RCP R7, R7 ;  /* 0x0000000700077308 */ /* 0x001e180000001000 */
[----:B------:R-:W-:-:S05]  /*01e0*/  @!P0 IMAD.IADD R5, R5, 0x1, -R2 ;  /* 0x0000000105058824 */ /* 0x000fca00078e0a02 */
[----:B------:R-:W-:Y:S01]  /*01f0*/  ISETP.GT.U32.AND P0, PT, R2, R5, PT ;  /* 0x000000050200720c */ /* 0x000fe20003f04070 */
[----:B0-----:R-:W-:Y:S01]  /*0200*/  VIADD R8, R7, 0xffffffe ;  /* 0x0ffffffe07087836 */ /* 0x001fe20000000000 */
[----:B------:R-:W-:-:S03]  /*0210*/  LOP3.LUT R7, RZ, R0, RZ, 0x33, !PT ;  /* 0x00000000ff077212 */ /* 0x000fc600078e33ff */
[----:B------:R0:W1:Y:S08]  /*0220*/  F2I.FTZ.U32.TRUNC.NTZ R9, R8 ;  /* 0x0000000800097305 */ /* 0x000070000021f000 */
[----:B------:R-:W-:Y:S01]  /*0230*/  @!P0 IMAD.IADD R5, R5, 0x1, -R2 ;  /* 0x0000000105058824 */ /* 0x000fe200078e0a02 */
[----:B------:R-:W-:Y:S01]  /*0240*/  ISETP.NE.AND P0, PT, R0, RZ, PT ;  /* 0x000000ff0000720c */ /* 0x000fe20003f05270 */
[----:B0-----:R-:W-:-:S02]  /*0250*/  IMAD.MOV.U32 R8, RZ, RZ, RZ ;  /* 0x000000ffff087224 */ /* 0x001fc400078e00ff */
[----:B------:R-:W-:Y:S01]  /*0260*/  @!P1 IMAD.MOV R5, RZ, RZ, -R5 ;  /* 0x000000ffff059224 */ /* 0x000fe200078e0a05 */
[----:B-1----:R-:W-:-:S04]  /*0270*/  IADD3 R13, PT, PT, RZ, -R9, RZ ;  /* 0x80000009ff0d7210 */ /* 0x002fc80007ffe0ff */
[----:B------:R-:W-:Y:S01]  /*0280*/  SEL R10, R7, R5, !P0 ;  /* 0x00000005070a7207 */ /* 0x000fe20004000000 */
[----:B------:R-:W-:-:S03]  /*0290*/  IMAD R5, R13, R4, RZ ;  /* 0x000000040d057224 */ /* 0x000fc600078e02ff */
[----:B------:R-:W-:Y:S01]  /*02a0*/  IABS R15, R10 ;  /* 0x0000000a000f7213 */ /* 0x000fe20000000000 */
[----:B------:R-:W-:-:S06]  /*02b0*/  IMAD.HI.U32 R8, R9, R5, R8 ;  /* 0x0000000509087227 */ /* 0x000fcc00078e0008 */
[----:B------:R-:W-:-:S04]  /*02c0*/  IMAD.HI.U32 R8, R8, R15, RZ ;  /* 0x0000000f08087227 */ /* 0x000fc800078e00ff */
[----:B------:R-:W-:-:S04]  /*02d0*/  IMAD.MOV R8, RZ, RZ, -R8 ;  /* 0x000000ffff087224 */ /* 0x000fc800078e0a08 */
[----:B------:R-:W-:-:S05]  /*02e0*/  IMAD R15, R4, R8, R15 ;  /* 0x00000008040f7224 */ /* 0x000fca00078e020f */
[----:B------:R-:W-:Y:S01]  /*02f0*/  ISETP.GT.U32.AND P1, PT, R4, R15, PT ;  /* 0x0000000f0400720c */ /* 0x000fe20003f24070 */
[----:B------:R-:W-:-:S12]  /*0300*/  @P2 EXIT ;  /* 0x000000000000294d */ /* 0x000fd80003800000 */
[----:B------:R-:W0:Y:S01]  /*0310*/  LDCU UR4, c[0x0][0x398] ;  /* 0x00007300ff0477ac */ /* 0x000e220008000800 */
[--C-:B------:R-:W-:Y:S01]  /*0320*/  @!P1 IMAD.IADD R15, R15, 0x1, -R4.reuse ;  /* 0x000000010f0f9824 */ /* 0x100fe200078e0a04 */
[----:B------:R-:W-:Y:S01]  /*0330*/  ISETP.GE.AND P2, PT, R10, RZ, PT ;  /* 0x000000ff0a00720c */ /* 0x000fe20003f46270 */
[----:B------:R-:W-:Y:S01]  /*0340*/  BSSY.RECONVERGENT B0, `(.L_x_58) ;  /* 0x000002b000007945 */ /* 0x000fe20003800200 */
[----:B------:R-:W-:Y:S01]  /*0350*/  ISETP.NE.AND P1, PT, R11, RZ, PT ;  /* 0x000000ff0b00720c */ /* 0x000fe20003f25270 */
[----:B------:R-:W1:Y:S01]  /*0360*/  LDCU UR10, c[0x0][0x39c] ;  /* 0x00007380ff0a77ac */ /* 0x000e620008000800 */
[----:B------:R-:W-:Y:S01]  /*0370*/  ISETP.GT.U32.AND P3, PT, R4, R15, PT ;  /* 0x0000000f0400720c */ /* 0x000fe20003f64070 */
[----:B------:R-:W2:Y:S01]  /*0380*/  LDCU.64 UR6, c[0x0][0x390] ;  /* 0x00007200ff0677ac */ /* 0x000ea20008000a00 */
[----:B0-----:R-:W-:Y:S01]  /*0390*/  IMAD R16, R0, UR4, RZ ;  /* 0x0000000400107c24 */ /* 0x001fe2000f8e02ff */
[----:B------:R-:W0:Y:S10]  /*03a0*/  LDCU.64 UR4, c[0x0][0x358] ;  /* 0x00006b00ff0477ac */ /* 0x000e340008000a00 */
[----:B------:R-:W-:Y:S01]  /*03b0*/  @!P3 IMAD.IADD R15, R15, 0x1, -R4 ;  /* 0x000000010f0fb824 */ /* 0x000fe200078e0a04 */
[----:B------:R-:W-:-:S04]  /*03c0*/  ISETP.GE.U32.AND P3, PT, R3, R16, PT ;  /* 0x000000100300720c */ /* 0x000fc80003f66070 */
[----:B------:R-:W-:Y:S02]  /*03d0*/  @!P2 IADD3 R15, PT, PT, -R15, RZ, RZ ;  /* 0x000000ff0f0fa210 */ /* 0x000fe40007ffe1ff */
[----:B------:R-:W-:Y:S01]  /*03e0*/  @!P1 LOP3.LUT R15, RZ, R11, RZ, 0x33, !PT ;  /* 0x0000000bff0f9212 */ /* 0x000fe200078e33ff */
[----:B------:R-:W-:-:S06]  /*03f0*/  IMAD.MOV.U32 R11, RZ, RZ, RZ ;  /* 0x000000ffff0b7224 */ /* 0x000fcc00078e00ff */
[----:B-12---:R-:W-:Y:S05]  /*0400*/  @P3 BRA `(.L_x_59) ;  /* 0x0000000000783947 */ /* 0x006fea0003800000 */
[----:B------:R-:W1:Y:S01]  /*0410*/  LDC.64 R4, c[0x0][0x380] ;  /* 0x0000e000ff047b82 */ /* 0x000e620000000a00 */
[----:B------:R-:W-:Y:S01]  /*0420*/  SHF.R.S32.HI R17, RZ, 0x1f, R15 ;  /* 0x0000001fff117819 */ /* 0x000fe2000001140f */
[----:B------:R-:W-:-:S07]  /*0430*/  IMAD.MOV.U32 R11, RZ, RZ, RZ ;  /* 0x000000ffff0b7224 */ /* 0x000fce00078e00ff */
.L_x_60:
[----:B------:R-:W-:Y:S02]  /*0440*/  IABS R8, R0 ;  /* 0x0000000000087213 */ /* 0x000fe40000000000 */
[----:B------:R-:W-:-:S03]  /*0450*/  IABS R9, R3 ;  /* 0x0000000300097213 */ /* 0x000fc60000000000 */
[----:B------:R-:W-:Y:S02]  /*0460*/  IMAD.MOV R12, RZ, RZ, -R8 ;  /* 0x000000ffff0c7224 */ /* 0x000fe400078e0a08 */
[----:B------:R-:W-:-:S04]  /*0470*/  IMAD.HI.U32 R8, R6, R9, RZ ;  /* 0x0000000906087227 */ /* 0x000fc800078e00ff */
[----:B------:R-:W-:Y:S01]  /*0480*/  IMAD R9, R8, R12, R9 ;  /* 0x0000000c08097224 */ /* 0x000fe200078e0209 */
[----:B------:R-:W-:-:S04]  /*0490*/  IABS R12, R0 ;  /* 0x00000000000c7213 */ /* 0x000fc80000000000 */
[----:B------:R-:W-:-:S13]  /*04a0*/  ISETP.GT.U32.AND P2, PT, R2, R9, PT ;  /* 0x000000090200720c */ /* 0x000fda0003f44070 */
[----:B------:R-:W-:Y:S02]  /*04b0*/  @!P2 IMAD.IADD R9, R9, 0x1, -R12 ;  /* 0x000000010909a824 */ /* 0x000fe400078e0a0c */
[----:B------:R-:W-:-:S03]  /*04c0*/  @!P2 VIADD R8, R8, 0x1 ;  /* 0x000000010808a836 */ /* 0x000fc60000000000 */
[----:B------:R-:W-:Y:S02]  /*04d0*/  ISETP.GE.U32.AND P1, PT, R9, R2, PT ;  /* 0x000000020900720c */ /* 0x000fe40003f26070 */
[----:B------:R-:W-:-:S04]  /*04e0*/  LOP3.LUT R9, R3, R0, RZ, 0x3c, !PT ;  /* 0x0000000003097212 */ /* 0x000fc800078e3cff */
[----:B------:R-:W-:-:S07]  /*04f0*/  ISETP.GE.AND P3, PT, R9, RZ, PT ;  /* 0x000000ff0900720c */ /* 0x000fce0003f66270 */
[----:B------:R-:W-:-:S06]  /*0500*/  @P1 IADD3 R8, PT, PT, R8, 0x1, RZ ;  /* 0x0000000108081810 */ /* 0x000fcc0007ffe0ff */
[----:B------:R-:W-:-:S05]  /*0510*/  @!P3 IMAD.MOV R8, RZ, RZ, -R8 ;  /* 0x000000ffff08b224 */ /* 0x000fca00078e0a08 */
[----:B------:R-:W-:-:S05]  /*0520*/  SEL R13, R7, R8, !P0 ;  /* 0x00000008070d7207 */ /* 0x000fca0004000000 */
[C---:B------:R-:W-:Y:S02]  /*0530*/  IMAD R8, R13.reuse, UR10, RZ ;  /* 0x0000000a0d087c24 */ /* 0x040fe4000f8e02ff */
[----:B-1----:R-:W-:-:S03]  /*0540*/  IMAD.WIDE R12, R13, 0x4, R4 ;  /* 0x000000040d0c7825 */ /* 0x002fc600078e0204 */
[----:B------:R-:W-:-:S03]  /*0550*/  IADD3 R9, P1, PT, R15, R8, RZ ;  /* 0x000000080f097210 */ /* 0x000fc60007f3e0ff */
[----:B0-----:R-:W2:Y:S01]  /*0560*/  LDG.E.CONSTANT R12, desc[UR4][R12.64] ;  /* 0x000000040c0c7981 */ /* 0x001ea2000c1e9900 */
[----:B------:R-:W-:Y:S02]  /*0570*/  LEA.HI.X.SX32 R18, R8, R17, 0x1, P1 ;  /* 0x0000001108127211 */ /* 0x000fe400008f0eff */
[----:B------:R-:W-:-:S04]  /*0580*/  LEA R8, P1, R9, UR6, 0x2 ;  /* 0x0000000609087c11 */ /* 0x000fc8000f8210ff */
[----:B------:R-:W-:-:S05]  /*0590*/  LEA.HI.X R9, R9, UR7, R18, 0x2, P1 ;  /* 0x0000000709097c11 */ /* 0x000fca00088f1412 */
[----:B------:R-:W2:Y:S01]  /*05a0*/  LDG.E.CONSTANT R8, desc[UR4][R8.64] ;  /* 0x0000000408087981 */ /* 0x000ea2000c1e9900 */
[----:B------:R-:W-:-:S05]  /*05b0*/  IMAD.IADD R3, R14, 0x1, R3 ;  /* 0x000000010e037824 */ /* 0x000fca00078e0203 */
[----:B------:R-:W-:Y:S01]  /*05c0*/  ISETP.GE.U32.AND P1, PT, R3, R16, PT ;  /* 0x000000100300720c */ /* 0x000fe20003f26070 */
[----:B--2---:R-:W-:-:S12]  /*05d0*/  FFMA R11, R12, R8, R11 ;  /* 0x000000080c0b7223 */ /* 0x004fd8000000000b */
[----:B------:R-:W-:Y:S05]  /*05e0*/  @!P1 BRA `(.L_x_60) ;  /* 0xfffffffc00949947 */ /* 0x000fea000383ffff */
.L_x_59:
[----:B0-----:R-:W-:Y:S05]  /*05f0*/  BSYNC.RECONVERGENT B0 ;  /* 0x0000000000007941 */ /* 0x001fea0003800200 */
.L_x_58:
[----:B------:R-:W0:Y:S01]  /*0600*/  LDCU.64 UR8, c[0x0][0x3a0] ;  /* 0x00007400ff0877ac */ /* 0x000e220008000a00 */
[--C-:B------:R-:W-:Y:S01]  /*0610*/  IMAD.IADD R10, R10, 0x1, -R15.reuse ;  /* 0x000000010a0a7824 */ /* 0x100fe200078e0a0f */
[----:B------:R-:W-:-:S04]  /*0620*/  SHF.R.S32.HI R3, RZ, 0x1f, R15 ;  /* 0x0000001fff037819 */ /* 0x000fc8000001140f */
[----:B------:R-:W-:-:S04]  /*0630*/  IADD3 R15, P0, PT, R15, R10, RZ ;  /* 0x0000000a0f0f7210 */ /* 0x000fc80007f1e0ff */
[----:B------:R-:W-:Y:S02]  /*0640*/  LEA.HI.X.SX32 R10, R10, R3, 0x1, P0 ;  /* 0x000000030a0a7211 */ /* 0x000fe400000f0eff */
[----:B0-----:R-:W-:-:S04]  /*0650*/  LEA R2, P0, R15, UR8, 0x2 ;  /* 0x000000080f027c11 */ /* 0x001fc8000f8010ff */
[----:B------:R-:W-:-:S05]  /*0660*/  LEA.HI.X R3, R15, UR9, R10, 0x2, P0 ;  /* 0x000000090f037c11 */ /* 0x000fca00080f140a */
[----:B------:R-:W-:Y:S01]  /*0670*/  REDG.E.ADD.F32.FTZ.RN.STRONG.GPU desc[UR4][R2.64], R11 ;  /* 0x0000000b020079a6 */ /* 0x000fe2000c12f304 */
[----:B------:R-:W-:Y:S05]  /*0680*/  EXIT ;  /* 0x000000000000794d */ /* 0x000fea0003800000 */
.L_x_61:
        /* <DEDUP_REMOVED lines=15> */
.L_x_74:


//--------------------- .text._Z16PolynomProbsImplPKfiiPKiS0_S2_S2_iPf --------------------------
	.section	.text._Z16PolynomProbsImplPKfiiPKiS0_S2_S2_iPf,"ax",@progbits
	.align	128
        .global         _Z16PolynomProbsImplPKfiiPKiS0_S2_S2_iPf
        .type           _Z16PolynomProbsImplPKfiiPKiS0_S2_S2_iPf,@function
        .size           _Z16PolynomProbsImplPKfiiPKiS0_S2_S2_iPf,(.L_x_75 - _Z16PolynomProbsImplPKfiiPKiS0_S2_S2_iPf)
        .other          _Z16PolynomProbsImplPKfiiPKiS0_S2_S2_iPf,@"STO_CUDA_ENTRY STV_DEFAULT"
_Z16PolynomProbsImplPKfiiPKiS0_S2_S2_iPf:
.text._Z16PolynomProbsImplPKfiiPKiS0_S2_S2_iPf:
[----:B------:R-:W-:Y:S01]  /*0000*/  LDC R1, c[0x0][0x37c] ;  /* 0x0000df00ff017b82 */ /* 0x000fe20000000800 */
[----:B------:R-:W0:Y:S07]  /*0010*/  S2R R14, SR_TID.X ;  /* 0x00000000000e7919 */ /* 0x000e2e0000002100 */
[----:B------:R-:W1:Y:S01]  /*0020*/  S2UR UR4, SR_CTAID.X ;  /* 0x00000000000479c3 */ /* 0x000e620000002500 */
[----:B------:R-:W0:Y:S01]  /*0030*/  LDCU UR5, c[0x0][0x38c] ;  /* 0x00007180ff0577ac */ /* 0x000e220008000800 */
[----:B------:R-:W2:Y:S06]  /*0040*/  LDCU UR6, c[0x0][0x390] ;  /* 0x00007200ff0677ac */ /* 0x000eac0008000800 */
[----:B------:R-:W3:Y:S08]  /*0050*/  LDC R0, c[0x0][0x3b0] ;  /* 0x0000ec00ff007b82 */ /* 0x000ef00000000800 */
[----:B------:R-:W4:Y:S01]  /*0060*/  LDC R15, c[0x0][0x394] ;  /* 0x0000e500ff0f7b82 */ /* 0x000f220000000800 */
[----:B--2---:R-:W-:-:S07]  /*0070*/  MOV R10, UR6 ;  /* 0x00000006000a7c02 */ /* 0x004fce0008000f00 */
[----:B------:R-:W2:Y:S01]  /*0080*/  LDC R12, c[0x0][0x398] ;  /* 0x0000e600ff0c7b82 */ /* 0x000ea20000000800 */
[----:B-1----:R-:W-:-:S07]  /*0090*/  MOV R11, UR4 ;  /* 0x00000004000b7c02 */ /* 0x002fce0008000f00 */
[----:B------:R-:W1:Y:S01]  /*00a0*/  LDC R13, c[0x0][0x39c] ;  /* 0x0000e700ff0d7b82 */ /* 0x000e620000000800 */
[----:B---3--:R-:W-:-:S04]  /*00b0*/  ISETP.LE.AND P0, PT, R0, UR4, PT ;  /* 0x0000000400007c0c */ /* 0x008fc8000bf03270 */
[----:B0-----:R-:W-:-:S13]  /*00c0*/  ISETP.GE.U32.OR P0, PT, R14, UR5, P0 ;  /* 0x000000050e007c0c */ /* 0x001fda0008706470 */
[----:B----4-:R-:W-:Y:S05]  /*00d0*/  @P0 EXIT ;  /* 0x000000000000094d */ /* 0x010fea0003800000 */
[----:B------:R-:W0:Y:S01]  /*00e0*/  LDC R0, c[0x0][0x370] ;  /* 0x0000dc00ff007b82 */ /* 0x000e220000000800 */
[----:B------:R-:W3:Y:S02]  /*00f0*/  LDCU.64 UR4, c[0x0][0x358] ;  /* 0x00006b00ff0477ac */ /* 0x000ee40008000a00 */
.L_x_71:
[----:B----4-:R-:W4:Y:S08]  /*0100*/  LDC.64 R2, c[0x0][0x3a8] ;  /* 0x0000ea00ff027b82 */ /* 0x010f300000000a00 */
[----:B------:R-:W5:Y:S01]  /*0110*/  LDC.64 R4, c[0x0][0x3a0] ;  /* 0x0000e800ff047b82 */ /* 0x000f620000000a00 */
[----:B----4-:R-:W-:-:S05]  /*0120*/  IMAD.WIDE R2, R11, 0x4, R2 ;  /* 0x000000040b027825 */ /* 0x010fca00078e0202 */
[----:B---3--:R-:W3:Y:S01]  /*0130*/  LDG.E R16, desc[UR4][R2.64] ;  /* 0x0000000402107981 */ /* 0x008ee2000c1e1900 */
[----:B-----5:R-:W-:-:S06]  /*0140*/  IMAD.WIDE R4, R11, 0x4, R4 ;  /* 0x000000040b047825 */ /* 0x020fcc00078e0204 */
[----:B------:R-:W4:Y:S01]  /*0150*/  LDG.E R5, desc[UR4][R4.64] ;  /* 0x0000000404057981 */ /* 0x000f22000c1e1900 */
[----:B------:R-:W-:Y:S02]  /*0160*/  MOV R6, R10 ;  /* 0x0000000a00067202 */ /* 0x000fe40000000f00 */
[----:B------:R-:W-:Y:S01]  /*0170*/  MOV R7, R15 ;  /* 0x0000000f00077202 */ /* 0x000fe20000000f00 */
[----:B------:R-:W-:Y:S01]  /*0180*/  HFMA2 R17, -RZ, RZ, 0, 0 ;  /* 0x00000000ff117431 */ /* 0x000fe200000001ff */
[----:B---3--:R-:W-:Y:S01]  /*0190*/  ISETP.GE.AND P0, PT, R16, 0x1, PT ;  /* 0x000000011000780c */ /* 0x008fe20003f06270 */
[----:B----4-:R-:W-:-:S04]  /*01a0*/  IMAD.WIDE R6, R5, 0x4, R6 ;  /* 0x0000000405067825 */ /* 0x010fc800078e0206 */
[----:B-12---:R-:W-:Y:S01]  /*01b0*/  IMAD.WIDE R12, R5, 0x4, R12 ;  /* 0x00000004050c7825 */ /* 0x006fe200078e020c */
[----:B------:R-:W-:Y:S02]  /*01c0*/  MOV R10, R6 ;  /* 0x00000006000a7202 */ /* 0x000fe40000000f00 */
[----:B------:R-:W-:-:S05]  /*01d0*/  MOV R15, R7 ;  /* 0x00000007000f7202 */ /* 0x000fca0000000f00 */
[----:B------:R-:W-:Y:S05]  /*01e0*/  @!P0 BRA `(.L_x_62) ;  /* 0x0000000800e48947 */ /* 0x000fea0003800000 */
[----:B------:R-:W-:Y:S02]  /*01f0*/  ISETP.NE.AND P0, PT, R16, 0x1, PT ;  /* 0x000000011000780c */ /* 0x000fe40003f05270 */
[----:B------:R-:W-:Y:S02]  /*0200*/  CS2R R2, SRZ ;  /* 0x0000000000027805 */ /* 0x000fe4000001ff00 */
[----:B------:R-:W-:-:S09]  /*0210*/  MOV R17, RZ ;  /* 0x000000ff00117202 */ /* 0x000fd20000000f00 */
[----:B------:R-:W-:Y:S05]  /*0220*/  @!P0 BRA `(.L_x_63) ;  /* 0x0000000400dc8947 */ /* 0x000fea0003800000 */
[----:B------:R-:W-:Y:S01]  /*0230*/  LOP3.LUT R18, R16, 0x7ffffffe, RZ, 0xc0, !PT ;  /* 0x7ffffffe10127812 */ /* 0x000fe200078ec0ff */
[----:B------:R-:W-:Y:S01]  /*0240*/  IMAD.MOV.U32 R17, RZ, RZ, RZ ;  /* 0x000000ffff117224 */ /* 0x000fe200078e00ff */
[----:B------:R-:W-:Y:S01]  /*0250*/  MOV R4, R10 ;  /* 0x0000000a00047202 */ /* 0x000fe20000000f00 */
[----:B------:R-:W1:Y:S01]  /*0260*/  LDCU UR8, c[0x0][0x38c] ;  /* 0x00007180ff0877ac */ /* 0x000e620008000800 */
[----:B------:R-:W-:Y:S02]  /*0270*/  MOV R5, R15 ;  /* 0x0000000f00057202 */ /* 0x000fe40000000f00 */
[----:B------:R-:W-:Y:S01]  /*0280*/  MOV R2, R12 ;  /* 0x0000000c00027202 */ /* 0x000fe20000000f00 */
[----:B------:R-:W2:Y:S01]  /*0290*/  LDCU.64 UR6, c[0x0][0x380] ;  /* 0x00007000ff0677ac */ /* 0x000ea20008000a00 */
[----:B------:R-:W-:Y:S02]  /*02a0*/  MOV R21, R13 ;  /* 0x0000000d00157202 */ /* 0x000fe40000000f00 */
[----:B------:R-:W-:-:S07]  /*02b0*/  IADD3 R18, PT, PT, -R18, RZ, RZ ;  /* 0x000000ff12127210 */ /* 0x000fce0007ffe1ff */
.L_x_68:
[----:B------:R-:W1:Y:S04]  /*02c0*/  LDG.E.CONSTANT R3, desc[UR4][R4.64] ;  /* 0x0000000404037981 */ /* 0x000e68000c1e9900 */
[----:B------:R-:W3:Y:S01]  /*02d0*/  LDG.E.CONSTANT R6, desc[UR4][R4.64+0x4] ;  /* 0x0000040404067981 */ /* 0x000ee2000c1e9900 */
[----:B-1----:R-:W-:Y:S02]  /*02e0*/  IMAD R3, R3, UR8, RZ ;  /* 0x0000000803037c24 */ /* 0x002fe4000f8e02ff */
[----:B---3--:R-:W-:-:S03]  /*02f0*/  IMAD R7, R6, UR8, RZ ;  /* 0x0000000806077c24 */ /* 0x008fc6000f8e02ff */
[-C--:B------:R-:W-:Y:S02]  /*0300*/  IADD3 R19, P0, PT, R3, R14.reuse, RZ ;  /* 0x0000000e03137210 */ /* 0x080fe40007f1e0ff */
[----:B------:R-:W-:Y:S02]  /*0310*/  IADD3 R9, P1, PT, R7, R14, RZ ;  /* 0x0000000e07097210 */ /* 0x000fe40007f3e0ff */
[----:B------:R-:W-:Y:S02]  /*0320*/  LEA.HI.X.SX32 R20, R3, RZ, 0x1, P0 ;  /* 0x000000ff03147211 */ /* 0x000fe400000f0eff */
[----:B--2---:R-:W-:Y:S02]  /*0330*/  LEA R6, P0, R19, UR6, 0x2 ;  /* 0x0000000613067c11 */ /* 0x004fe4000f8010ff */
[----:B------:R-:W-:Y:S02]  /*0340*/  LEA.HI.X.SX32 R22, R7, RZ, 0x1, P1 ;  /* 0x000000ff07167211 */ /* 0x000fe400008f0eff */
[----:B------:R-:W-:-:S02]  /*0350*/  LEA.HI.X R7, R19, UR7, R20, 0x2, P0 ;  /* 0x0000000713077c11 */ /* 0x000fc400080f1414 */
[----:B------:R-:W-:Y:S02]  /*0360*/  MOV R3, R21 ;  /* 0x0000001500037202 */ /* 0x000fe40000000f00 */
[C---:B------:R-:W-:Y:S02]  /*0370*/  LEA R8, P1, R9.reuse, UR6, 0x2 ;  /* 0x0000000609087c11 */ /* 0x040fe4000f8210ff */
[----:B------:R-:W2:Y:S02]  /*0380*/  LDG.E.CONSTANT R7, desc[UR4][R6.64] ;  /* 0x0000000406077981 */ /* 0x000ea4000c1e9900 */
[----:B------:R-:W-:Y:S02]  /*0390*/  LEA.HI.X R9, R9, UR7, R22, 0x2, P1 ;  /* 0x0000000709097c11 */ /* 0x000fe400088f1416 */
[----:B------:R-:W2:Y:S04]  /*03a0*/  LDG.E.CONSTANT R20, desc[UR4][R2.64] ;  /* 0x0000000402147981 */ /* 0x000ea8000c1e9900 */
[----:B------:R-:W3:Y:S04]  /*03b0*/  LDG.E.CONSTANT R8, desc[UR4][R8.64] ;  /* 0x0000000408087981 */ /* 0x000ee8000c1e9900 */
[----:B------:R-:W3:Y:S01]  /*03c0*/  LDG.E.CONSTANT R19, desc[UR4][R2.64+0x4] ;  /* 0x0000040402137981 */ /* 0x000ee2000c1e9900 */
[----:B------:R-:W-:-:S02]  /*03d0*/  HFMA2 R24, -RZ, RZ, 3.7421875, 0 ;  /* 0x437c0000ff187431 */ /* 0x000fc400000001ff */
[----:B------:R-:W-:Y:S01]  /*03e0*/  IMAD.MOV.U32 R22, RZ, RZ, 0x3bbb989d ;  /* 0x3bbb989dff167424 */ /* 0x000fe200078e00ff */
[----:B------:R-:W-:Y:S01]  /*03f0*/  IADD3 R18, PT, PT, R18, 0x2, RZ ;  /* 0x0000000212127810 */ /* 0x000fe20007ffe0ff */
[----:B------:R-:W-:Y:S03]  /*0400*/  BSSY.RECONVERGENT B0, `(.L_x_64) ;  /* 0x0000032000007945 */ /* 0x000fe60003800200 */
[----:B------:R-:W-:Y:S01]  /*0410*/  ISETP.NE.AND P0, PT, R18, RZ, PT ;  /* 0x000000ff1200720c */ /* 0x000fe20003f05270 */
[----:B--2---:R-:W-:-:S04]  /*0420*/  FADD R20, -R20, R7 ;  /* 0x0000000714147221 */ /* 0x004fc80000000100 */
[----:B------:R-:W-:Y:S01]  /*0430*/  FFMA.SAT R21, R20, -R22, 0.5 ;  /* 0x3f00000014157423 */ /* 0x000fe20000002816 */
[----:B---3--:R-:W-:-:S03]  /*0440*/  FADD R19, -R19, R8 ;  /* 0x0000000813137221 */ /* 0x008fc60000000100 */
[----:B------:R-:W-:Y:S01]  /*0450*/  FFMA.RM R21, R21, R24, 12582913 ;  /* 0x4b40000115157423 */ /* 0x000fe20000004018 */
[----:B------:R-:W-:-:S03]  /*0460*/  FFMA.SAT R22, R19, -R22, 0.5 ;  /* 0x3f00000013167423 */ /* 0x000fc60000002816 */
[----:B------:R-:W-:Y:S01]  /*0470*/  FADD R23, R21, -12583039 ;  /* 0xcb40007f15177421 */ /* 0x000fe20000000000 */
[----:B------:R-:W-:-:S03]  /*0480*/  FFMA.RM R22, R22, R24, 12582913 ;  /* 0x4b40000116167423 */ /* 0x000fc60000004018 */
[----:B------:R-:W-:Y:S01]  /*0490*/  FFMA R23, R20, -1.4426950216293334961, -R23 ;  /* 0xbfb8aa3b14177823 */ /* 0x000fe20000000817 */
[----:B------:R-:W-:-:S03]  /*04a0*/  FADD R6, R22, -12583039 ;  /* 0xcb40007f16067421 */ /* 0x000fc60000000000 */
[----:B------:R-:W-:Y:S01]  /*04b0*/  FFMA R23, R20, -1.925963033500011079e-08, R23 ;  /* 0xb2a5706014177823 */ /* 0x000fe20000000017 */
[----:B------:R-:W-:-:S03]  /*04c0*/  FFMA R8, R19, -1.4426950216293334961, -R6 ;  /* 0xbfb8aa3b13087823 */ /* 0x000fc60000000806 */
[----:B------:R-:W1:Y:S01]  /*04d0*/  MUFU.EX2 R6, R23 ;  /* 0x0000001700067308 */ /* 0x000e620000000800 */
[----:B------:R-:W-:Y:S01]  /*04e0*/  SHF.L.U32 R7, R21, 0x17, RZ ;  /* 0x0000001715077819 */ /* 0x000fe200000006ff */
[----:B------:R-:W-:-:S06]  /*04f0*/  FFMA R8, R19, -1.925963033500011079e-08, R8 ;  /* 0xb2a5706013087823 */ /* 0x000fcc0000000008 */
[----:B------:R-:W2:Y:S01]  /*0500*/  MUFU.EX2 R9, R8 ;  /* 0x0000000800097308 */ /* 0x000ea20000000800 */
[----:B-1----:R-:W-:-:S05]  /*0510*/  FFMA R7, R7, R6, 1 ;  /* 0x3f80000007077423 */ /* 0x002fca0000000006 */
[----:B------:R-:W-:Y:S02]  /*0520*/  FSETP.NE.AND P2, PT, |R7|, +INF , PT ;  /* 0x7f8000000700780b */ /* 0x000fe40003f45200 */
[----:B------:R-:W-:-:S05]  /*0530*/  SHF.L.U32 R22, R22, 0x17, RZ ;  /* 0x0000001716167819 */ /* 0x000fca00000006ff */
[----:B--2---:R-:W-:Y:S01]  /*0540*/  FFMA R6, R22, R9, 1 ;  /* 0x3f80000016067423 */ /* 0x004fe20000000009 */
[----:B------:R-:W-:-:S04]  /*0550*/  FADD R20, -R20, -RZ ;  /* 0x800000ff14147221 */ /* 0x000fc80000000100 */
[----:B------:R-:W-:Y:S01]  /*0560*/  FSETP.NE.AND P1, PT, |R6|, +INF , PT ;  /* 0x7f8000000600780b */ /* 0x000fe20003f25200 */
[----:B------:R-:W-:-:S12]  /*0570*/  @!P2 BRA `(.L_x_65) ;  /* 0x000000000068a947 */ /* 0x000fd80003800000 */
        /* <DEDUP_REMOVED lines=26> */
.L_x_65:
[----:B------:R-:W-:Y:S05]  /*0720*/  BSYNC.RECONVERGENT B0 ;  /* 0x0000000000007941 */ /* 0x000fea0003800200 */
.L_x_64:
[----:B------:R-:W-:Y:S01]  /*0730*/  BSSY.RECONVERGENT B0, `(.L_x_66) ;  /* 0x000001e000007945 */ /* 0x000fe20003800200 */
[----:B------:R-:W-:Y:S01]  /*0740*/  FADD R17, -R20, R17 ;  /* 0x0000001114117221 */ /* 0x000fe20000000100 */
[----:B------:R-:W-:Y:S02]  /*0750*/  FADD R8, -R19, -RZ ;  /* 0x800000ff13087221 */ /* 0x000fe40000000100 */
        /* <DEDUP_REMOVED lines=27> */
.L_x_67:
[----:B------:R-:W-:Y:S05]  /*0910*/  BSYNC.RECONVERGENT B0 ;  /* 0x0000000000007941 */ /* 0x000fea0003800200 */
.L_x_66:
[----:B------:R-:W-:Y:S01]  /*0920*/  IADD3 R4, P2, PT, R4, 0x8, RZ ;  /* 0x0000000804047810 */ /* 0x000fe20007f5e0ff */
[----:B------:R-:W-:Y:S01]  /*0930*/  FADD R17, R17, -R8 ;  /* 0x8000000811117221 */ /* 0x000fe20000000000 */
[----:B------:R-:W-:-:S03]  /*0940*/  IADD3 R2, P1, PT, R2, 0x8, RZ ;  /* 0x0000000802027810 */ /* 0x000fc60007f3e0ff */
[----:B------:R-:W-:Y:S01]  /*0950*/  IMAD.X R5, RZ, RZ, R5, P2 ;  /* 0x000000ffff057224 */ /* 0x000fe200010e0605 */
[----:B------:R-:W-:Y:S01]  /*0960*/  IADD3.X R21, PT, PT, RZ, R3, RZ, P1, !PT ;  /* 0x00000003ff157210 */ /* 0x000fe20000ffe4ff */
[----:B------:R-:W-:Y:S08]  /*0970*/  @P0 BRA `(.L_x_68) ;  /* 0xfffffff800500947 */ /* 0x000ff0000383ffff */
[----:B------:R-:W-:Y:S01]  /*0980*/  HFMA2 R3, -RZ, RZ, 0, 0 ;  /* 0x00000000ff037431 */ /* 0x000fe200000001ff */
[----:B------:R-:W-:-:S07]  /*0990*/  LOP3.LUT R2, R16, 0x7ffffffe, RZ, 0xc0, !PT ;  /* 0x7ffffffe10027812 */ /* 0x000fce00078ec0ff */
.L_x_63:
[----:B------:R-:W-:-:S04]  /*09a0*/  LOP3.LUT R16, R16, 0x1, RZ, 0xc0, !PT ;  /* 0x0000000110107812 */ /* 0x000fc800078ec0ff */
[----:B------:R-:W-:-:S13]  /*09b0*/  ISETP.NE.U32.AND P0, PT, R16, 0x1, PT ;  /* 0x000000011000780c */ /* 0x000fda0003f05070 */
[----:B------:R-:W-:Y:S05]  /*09c0*/  @P0 BRA `(.L_x_62) ;  /* 0x0000000000ec0947 */ /* 0x000fea0003800000 */
[C---:B------:R-:W-:Y:S01]  /*09d0*/  SHF.L.U32 R9, R2.reuse, 0x2, RZ ;  /* 0x0000000202097819 */ /* 0x040fe200000006ff */
[----:B------:R-:W1:Y:S01]  /*09e0*/  LDCU UR6, c[0x0][0x38c] ;  /* 0x00007180ff0677ac */ /* 0x000e620008000800 */
[----:B------:R-:W-:Y:S02]  /*09f0*/  SHF.L.U64.HI R16, R2, 0x2, R3 ;  /* 0x0000000202107819 */ /* 0x000fe40000010203 */
[----:B------:R-:W-:Y:S01]  /*0a00*/  IADD3 R2, P0, PT, R9, R10, RZ ;  /* 0x0000000a09027210 */ /* 0x000fe20007f1e0ff */
[----:B------:R-:W2:Y:S03]  /*0a10*/  LDCU.64 UR8, c[0x0][0x380] ;  /* 0x00007000ff0877ac */ /* 0x000ea60008000a00 */
[----:B------:R-:W-:-:S05]  /*0a20*/  IADD3.X R3, PT, PT, R16, R15, RZ, P0, !PT ;  /* 0x0000000f10037210 */ /* 0x000fca00007fe4ff */
[----:B------:R-:W1:Y:S01]  /*0a30*/  LDG.E.CONSTANT R2, desc[UR4][R2.64] ;  /* 0x0000000402027981 */ /* 0x000e62000c1e9900 */
[----:B------:R-:W-:Y:S01]  /*0a40*/  IADD3 R4, P0, PT, R9, R12, RZ ;  /* 0x0000000c09047210 */ /* 0x000fe20007f1e0ff */
[----:B-1----:R-:W-:-:S05]  /*0a50*/  IMAD R5, R2, UR6, RZ ;  /* 0x0000000602057c24 */ /* 0x002fca000f8e02ff */
[----:B------:R-:W-:-:S04]  /*0a60*/  IADD3 R7, P1, PT, R5, R14, RZ ;  /* 0x0000000e05077210 */ /* 0x000fc80007f3e0ff */
[----:B------:R-:W-:Y:S02]  /*0a70*/  LEA.HI.X.SX32 R8, R5, RZ, 0x1, P1 ;  /* 0x000000ff05087211 */ /* 0x000fe400008f0eff */
[C---:B--2---:R-:W-:Y:S02]  /*0a80*/  LEA R6, P1, R7.reuse, UR8, 0x2 ;  /* 0x0000000807067c11 */ /* 0x044fe4000f8210ff */
[----:B------:R-:W-:Y:S02]  /*0a90*/  IADD3.X R5, PT, PT, R16, R13, RZ, P0, !PT ;  /* 0x0000000d10057210 */ /* 0x000fe400007fe4ff */
[----:B------:R-:W-:-:S03]  /*0aa0*/  LEA.HI.X R7, R7, UR9, R8, 0x2, P1 ;  /* 0x0000000907077c11 */ /* 0x000fc600088f1408 */
        /* <DEDUP_REMOVED lines=13> */
[----:B------:R-:W1:Y:S02]  /*0b80*/  MUFU.EX2 R9, R8 ;  /* 0x0000000800097308 */ /* 0x000e640000000800 */
[----:B-1----:R-:W-:-:S05]  /*0b90*/  FFMA R2, R2, R9, 1 ;  /* 0x3f80000002027423 */ /* 0x002fca0000000009 */
        /* <DEDUP_REMOVED lines=9> */
[----:B------:R-:W-:Y:S02]  /*0c30*/  I2FP.F32.S32 R4, R5 ;  /* 0x0000000500047245 */ /* 0x000fe40000201400 */
[----:B------:R-:W-:Y:S01]  /*0c40*/  MOV R5, 0x7f800000 ;  /* 0x7f80000000057802 */ /* 0x000fe20000000f00 */
        /* <DEDUP_REMOVED lines=8> */
[----:B------:R-:W-:Y:S01]  /*0cd0*/  FFMA R7, R6, R3, -0.5 ;  /* 0xbf00000006077423 */ /* 0x000fe20000000003 */
[----:B------:R-:W-:Y:S02]  /*0ce0*/  FSEL R3, RZ, -23, P0 ;  /* 0xc1b80000ff037808 */ /* 0x000fe40000000000 */
[----:B------:R-:W-:Y:S01]  /*0cf0*/  ISETP.GT.U32.AND P0, PT, R2, 0x7f7fffff, PT ;  /* 0x7f7fffff0200780c */ /* 0x000fe20003f04070 */
[----:B------:R-:W-:Y:S02]  /*0d00*/  FMUL R7, R6, R7 ;  /* 0x0000000706077220 */ /* 0x000fe40000400000 */
[----:B------:R-:W-:Y:S02]  /*0d10*/  FFMA R3, R4, 1.1920928955078125e-07, R3 ;  /* 0x3400000004037823 */ /* 0x000fe40000000003 */
[----:B------:R-:W-:-:S04]  /*0d20*/  FFMA R6, R6, R7, R6 ;  /* 0x0000000706067223 */ /* 0x000fc80000000006 */
[----:B------:R-:W-:-:S04]  /*0d30*/  FFMA R3, R3, 0.69314718246459960938, R6 ;  /* 0x3f31721803037823 */ /* 0x000fc80000000006 */
[----:B------:R-:W-:-:S05]  /*0d40*/  @P0 FFMA R3, R2, R5, +INF ;  /* 0x7f80000002030423 */ /* 0x000fca0000000005 */
[----:B------:R-:W-:-:S07]  /*0d50*/  FSEL R4, R3, -INF , P1 ;  /* 0xff80000003047808 */ /* 0x000fce0000800000 */
.L_x_70:
[----:B------:R-:W-:Y:S05]  /*0d60*/  BSYNC.RECONVERGENT B0 ;  /* 0x0000000000007941 */ /* 0x000fea0003800200 */
.L_x_69:
[----:B------:R-:W-:-:S07]  /*0d70*/  FADD R17, R17, -R4 ;  /* 0x8000000411117221 */ /* 0x000fce0000000000 */
.L_x_62:
[----:B------:R-:W-:Y:S01]  /*0d80*/  MOV R2, 0x3bbb989d ;  /* 0x3bbb989d00027802 */ /* 0x000fe20000000f00 */
[----:B------:R-:W1:Y:S01]  /*0d90*/  LDCU UR6, c[0x0][0x38c] ;  /* 0x00007180ff0677ac */ /* 0x000e620008000800 */
[----:B------:R-:W-:-:S03]  /*0da0*/  MOV R3, 0x437c0000 ;  /* 0x437c000000037802 */ /* 0x000fc60000000f00 */
[----:B------:R-:W-:-:S04]  /*0db0*/  FFMA.SAT R2, R2, R17, 0.5 ;  /* 0x3f00000002027423 */ /* 0x000fc80000002011 */
[----:B------:R-:W-:Y:S02]  /*0dc0*/  FFMA.RM R4, R2, R3, 12582913 ;  /* 0x4b40000102047423 */ /* 0x000fe40000004003 */
[----:B------:R-:W2:Y:S02]  /*0dd0*/  LDC.64 R2, c[0x0][0x3b8] ;  /* 0x0000ee00ff027b82 */ /* 0x000ea40000000a00 */
[C---:B------:R-:W-:Y:S01]  /*0de0*/  FADD R6, R4.reuse, -12583039 ;  /* 0xcb40007f04067421 */ /* 0x040fe20000000000 */
[----:B------:R-:W-:-:S03]  /*0df0*/  SHF.L.U32 R4, R4, 0x17, RZ ;  /* 0x0000001704047819 */ /* 0x000fc600000006ff */
[----:B------:R-:W-:Y:S01]  /*0e00*/  FFMA R6, R17, 1.4426950216293334961, -R6 ;  /* 0x3fb8aa3b11067823 */ /* 0x000fe20000000806 */
[----:B-1----:R-:W-:Y:S01]  /*0e10*/  IMAD R7, R11, UR6, R14 ;  /* 0x000000060b077c24 */ /* 0x002fe2000f8e020e */
[----:B------:R-:W1:Y:S02]  /*0e20*/  LDCU UR6, c[0x0][0x3b0] ;  /* 0x00007600ff0677ac */ /* 0x000e640008000800 */
[----:B------:R-:W-:Y:S01]  /*0e30*/  FFMA R6, R17, 1.925963033500011079e-08, R6 ;  /* 0x32a5706011067823 */ /* 0x000fe20000000006 */
[----:B0-----:R-:W-:-:S03]  /*0e40*/  IADD3 R11, PT, PT, R0, R11, RZ ;  /* 0x0000000b000b7210 */ /* 0x001fc60007ffe0ff */
[----:B------:R-:W0:Y:S01]  /*0e50*/  MUFU.EX2 R5, R6 ;  /* 0x0000000600057308 */ /* 0x000e220000000800 */
[----:B--2---:R-:W-:Y:S01]  /*0e60*/  IMAD.WIDE.U32 R2, R7, 0x4, R2 ;  /* 0x0000000407027825 */ /* 0x004fe200078e0002 */
[----:B-1----:R-:W-:-:S03]  /*0e70*/  ISETP.GE.AND P0, PT, R11, UR6, PT ;  /* 0x000000060b007c0c */ /* 0x002fc6000bf06270 */
[----:B0-----:R-:W-:-:S05]  /*0e80*/  FMUL R5, R4, R5 ;  /* 0x0000000504057220 */ /* 0x001fca0000400000 */
[----:B------:R4:W-:Y:S05]  /*0e90*/  STG.E desc[UR4][R2.64], R5 ;  /* 0x0000000502007986 */ /* 0x0009ea000c101904 */
[----:B------:R-:W-:Y:S05]  /*0ea0*/  @!P0 BRA `(.L_x_71) ;  /* 0xfffffff000948947 */ /* 0x000fea000383ffff */
[----:B------:R-:W-:Y:S05]  /*0eb0*/  EXIT ;  /* 0x000000000000794d */ /* 0x000fea0003800000 */
.L_x_72:
        /* <DEDUP_REMOVED lines=12> */
.L_x_75:


//--------------------- .nv.shared._Z19PolynomBackwardImplILi6ELi256ELi16EEvPKfiS1_iS1_PiS2_S2_PfiS3_ --------------------------
	.section	.nv.shared._Z19PolynomBackwardImplILi6ELi256ELi16EEvPKfiS1_iS1_PiS2_S2_PfiS3_,"aw",@nobits
	.sectionflags	@""
	.align	4
.nv.shared._Z19PolynomBackwardImplILi6ELi256ELi16EEvPKfiS1_iS1_PiS2_S2_PfiS3_:
	.zero		17408


//--------------------- .nv.shared.reserved.0     --------------------------
	.section	.nv.shared.reserved.0,"aw",@nobits
	.weak		__nv_reservedSMEM_offset_0_alias
	.size		__nv_reservedSMEM_offset_0_alias, 0, 64
	.other		__nv_reservedSMEM_offset_0_alias,@"STO_CUDA_RESERVED_SHARED STV_DEFAULT"
__nv_reservedSMEM_offset_0_alias:
	.zero		0
	.zero		64


//--------------------- .nv.constant0._Z19PolynomBackwardImplILi6ELi256ELi16EEvPKfiS1_iS1_PiS2_S2_PfiS3_ --------------------------
	.section	.nv.constant0._Z19PolynomBackwardImplILi6ELi256ELi16EEvPKfiS1_iS1_PiS2_S2_PfiS3_,"a",@progbits
	.sectionflags	@""
	.align	4
.nv.constant0._Z19PolynomBackwardImplILi6ELi256ELi16EEvPKfiS1_iS1_PiS2_S2_PfiS3_:
	.zero		984


//--------------------- .nv.constant0._Z18PolynomForwardImplPKfiS0_iiPf --------------------------
	.section	.nv.constant0._Z18PolynomForwardImplPKfiS0_iiPf,"a",@progbits
	.sectionflags	@""
	.align	4
.nv.constant0._Z18PolynomForwardImplPKfiS0_iiPf:
	.zero		936


//--------------------- .nv.constant0._Z16PolynomProbsImplPKfiiPKiS0_S2_S2_iPf --------------------------
	.section	.nv.constant0._Z16PolynomProbsImplPKfiiPKiS0_S2_S2_iPf,"a",@progbits
	.sectionflags	@""
	.align	4
.nv.constant0._Z16PolynomProbsImplPKfiiPKiS0_S2_S2_iPf:
	.zero		960


//--------------------- SYMBOLS --------------------------

	.type		.nv.reservedSmem.offset0,@object
	.size		.nv.reservedSmem.offset0,0x4
	.type		.nv.reservedSmem.cap,@object
	.size		.nv.reservedSmem.cap,0x4
